// auto-generated by cutlass_sweep.gemm — config: {"arch": "sm_90", "cluster_m": 2, "cluster_n": 1, "dtype": "e4m3", "stages": 4, "tile_k": 128, "tile_m": 64, "tile_n": 64}
#include "cutlass/cutlass.h"
#include "cutlass/gemm/collective/collective_builder.hpp"
#include "cutlass/gemm/device/gemm_universal_adapter.h"
#include "cutlass/gemm/kernel/gemm_universal.hpp"
#include "cutlass/epilogue/collective/collective_builder.hpp"

using ElemA = cutlass::float_e4m3_t;
using ElemB = cutlass::float_e4m3_t;
using ElemCD = cutlass::float_e4m3_t;
using Acc  = float;
using TileShape    = cute::Shape<cute::_64, cute::_64, cute::_128>;
using ClusterShape = cute::Shape<cute::_2, cute::_1, cute::_1>;

using CollectiveEpilogue = typename cutlass::epilogue::collective::CollectiveBuilder<
    cutlass::arch::Sm90, cutlass::arch::OpClassTensorOp,
    TileShape, ClusterShape,
    cutlass::epilogue::collective::EpilogueTileAuto,
    Acc, Acc,
    ElemCD, cutlass::layout::RowMajor, 128 / cutlass::sizeof_bits<ElemCD>::value,
    ElemCD, cutlass::layout::RowMajor, 128 / cutlass::sizeof_bits<ElemCD>::value,
    cutlass::epilogue::collective::EpilogueScheduleAuto
  >::CollectiveOp;

using CollectiveMainloop = typename cutlass::gemm::collective::CollectiveBuilder<
    cutlass::arch::Sm90, cutlass::arch::OpClassTensorOp,
    ElemA, cutlass::layout::RowMajor, 128 / cutlass::sizeof_bits<ElemA>::value,
    ElemB, cutlass::layout::ColumnMajor, 128 / cutlass::sizeof_bits<ElemB>::value,
    Acc,
    TileShape, ClusterShape,
    cutlass::gemm::collective::StageCount<4>,
    cutlass::gemm::collective::KernelScheduleAuto
  >::CollectiveOp;

using GemmKernel = cutlass::gemm::kernel::GemmUniversal<
    cute::Shape<int,int,int,int>,
    CollectiveMainloop,
    CollectiveEpilogue
>;
using Gemm = cutlass::gemm::device::GemmUniversalAdapter<GemmKernel>;

// Force the device kernel symbol into the cubin without needing a host main.
auto* _anchor = &cutlass::device_kernel<GemmKernel>;


// ===== COMPILED SASS (sm_90a) =====

	.target	sm_90a

	.elftype	@"ET_EXEC"


//--------------------- .note.nv.tkinfo           --------------------------
	.section	.note.nv.tkinfo,"",@"SHT_NOTE"
	.sectionflags	@"SHF_NOTE_NV_TKINFO"
	.tkinfo
        /*0018*/ 	.word	0x00000002
        /*0030*/ 	.string	""
        /*0030*/ 	.string	"ptxas"
        /*0030*/ 	.string	"Cuda compilation tools, release 13.0, V13.0.88"
        /*0030*/ 	.string	"Build cuda_13.0.r13.0/compiler.36424714_0"
        /*0030*/ 	.string	"-arch sm_90a -m 64 "



//--------------------- .note.nv.cuinfo           --------------------------
	.section	.note.nv.cuinfo,"",@"SHT_NOTE"
	.sectionflags	@"SHF_NOTE_NV_CUINFO"
        /*0018*/ 	.short	0x0002
        /*001a*/ 	.short	0x005a
        /*001c*/ 	.short	0x0082
	.zero		2


//--------------------- .nv.info                  --------------------------
	.section	.nv.info,"",@"SHT_CUDA_INFO"
	.align	4


	//----- nvinfo : EIATTR_REGCOUNT
	.align		4
        /*0000*/ 	.byte	0x04, 0x2f
        /*0002*/ 	.short	(.L_12 - .L_11)
	.align		4
.L_11:
        /*0004*/ 	.word	index@(_ZN7cutlass13device_kernelINS_4gemm6kernel13GemmUniversalIN4cute5tupleIJiiiiEEENS1_10collective13CollectiveMmaINS1_37MainloopSm90TmaGmmaWarpSpecializedFP8ILi4ENS5_IJNS4_1CILi2EEENSA_ILi1EEESC_EEENS1_32KernelTmaWarpSpecializedPingpongEEENS5_IJNSA_ILi64EEESG_NSA_ILi128EEEEEENS_12float_e4m3_tENS5_IJlSC_lEEESJ_SK_NS4_8TiledMMAINS4_8MMA_AtomIJNS4_4SM904GMMA30MMA_64x64x32_F32E4M3E4M3_SS_TNILNSO_7ScaleInE1ELSQ_1EEEEEENS4_6LayoutINS5_IJSC_SC_SC_EEENS5_IJNSA_ILi0EEESV_SV_EEEEENS5_IJNS4_10UnderscoreESY_SY_EEEEENS4_13SM90_TMA_LOADENS4_14ComposedLayoutINS4_7SwizzleILi3ELi4ELi3EEENS4_18smem_ptr_flag_bitsILi8EEENST_INS5_IJNSA_ILi8EEESH_EEENS5_IJSH_SC_EEEEEEEvNS4_8identityENS4_23SM90_TMA_LOAD_MULTICASTES1B_vS1C_EENS_8epilogue10collective6detail29Sm90TmaWarpSpecializedAdapterINS1G_15DefaultEpilogueISJ_SK_SK_NS1F_6thread17LinearCombinationISJ_Li1EffLNS1K_9ScaleType4KindE0ELNS_15FloatRoundStyleE2ESJ_EENS1_15EpilogueDefaultEEEEEvvEEEEvNT_6ParamsE)
        /*0008*/ 	.word	0x000000a8


	//----- nvinfo : EIATTR_FRAME_SIZE
	.align		4
.L_12:
        /*000c*/ 	.byte	0x04, 0x11
        /*000e*/ 	.short	(.L_14 - .L_13)
	.align		4
.L_13:
        /*0010*/ 	.word	index@(_ZN7cutlass13device_kernelINS_4gemm6kernel13GemmUniversalIN4cute5tupleIJiiiiEEENS1_10collective13CollectiveMmaINS1_37MainloopSm90TmaGmmaWarpSpecializedFP8ILi4ENS5_IJNS4_1CILi2EEENSA_ILi1EEESC_EEENS1_32KernelTmaWarpSpecializedPingpongEEENS5_IJNSA_ILi64EEESG_NSA_ILi128EEEEEENS_12float_e4m3_tENS5_IJlSC_lEEESJ_SK_NS4_8TiledMMAINS4_8MMA_AtomIJNS4_4SM904GMMA30MMA_64x64x32_F32E4M3E4M3_SS_TNILNSO_7ScaleInE1ELSQ_1EEEEEENS4_6LayoutINS5_IJSC_SC_SC_EEENS5_IJNSA_ILi0EEESV_SV_EEEEENS5_IJNS4_10UnderscoreESY_SY_EEEEENS4_13SM90_TMA_LOADENS4_14ComposedLayoutINS4_7SwizzleILi3ELi4ELi3EEENS4_18smem_ptr_flag_bitsILi8EEENST_INS5_IJNSA_ILi8EEESH_EEENS5_IJSH_SC_EEEEEEEvNS4_8identityENS4_23SM90_TMA_LOAD_MULTICASTES1B_vS1C_EENS_8epilogue10collective6detail29Sm90TmaWarpSpecializedAdapterINS1G_15DefaultEpilogueISJ_SK_SK_NS1F_6thread17LinearCombinationISJ_Li1EffLNS1K_9ScaleType4KindE0ELNS_15FloatRoundStyleE2ESJ_EENS1_15EpilogueDefaultEEEEEvvEEEEvNT_6ParamsE)
        /*0014*/ 	.word	0x00000000


	//----- nvinfo : EIATTR_MIN_STACK_SIZE
	.align		4
.L_14:
        /*0018*/ 	.byte	0x04, 0x12
        /*001a*/ 	.short	(.L_16 - .L_15)
	.align		4
.L_15:
        /*001c*/ 	.word	index@(_ZN7cutlass13device_kernelINS_4gemm6kernel13GemmUniversalIN4cute5tupleIJiiiiEEENS1_10collective13CollectiveMmaINS1_37MainloopSm90TmaGmmaWarpSpecializedFP8ILi4ENS5_IJNS4_1CILi2EEENSA_ILi1EEESC_EEENS1_32KernelTmaWarpSpecializedPingpongEEENS5_IJNSA_ILi64EEESG_NSA_ILi128EEEEEENS_12float_e4m3_tENS5_IJlSC_lEEESJ_SK_NS4_8TiledMMAINS4_8MMA_AtomIJNS4_4SM904GMMA30MMA_64x64x32_F32E4M3E4M3_SS_TNILNSO_7ScaleInE1ELSQ_1EEEEEENS4_6LayoutINS5_IJSC_SC_SC_EEENS5_IJNSA_ILi0EEESV_SV_EEEEENS5_IJNS4_10UnderscoreESY_SY_EEEEENS4_13SM90_TMA_LOADENS4_14ComposedLayoutINS4_7SwizzleILi3ELi4ELi3EEENS4_18smem_ptr_flag_bitsILi8EEENST_INS5_IJNSA_ILi8EEESH_EEENS5_IJSH_SC_EEEEEEEvNS4_8identityENS4_23SM90_TMA_LOAD_MULTICASTES1B_vS1C_EENS_8epilogue10collective6detail29Sm90TmaWarpSpecializedAdapterINS1G_15DefaultEpilogueISJ_SK_SK_NS1F_6thread17LinearCombinationISJ_Li1EffLNS1K_9ScaleType4KindE0ELNS_15FloatRoundStyleE2ESJ_EENS1_15EpilogueDefaultEEEEEvvEEEEvNT_6ParamsE)
        /*0020*/ 	.word	0x00000000
.L_16:


//--------------------- .nv.compat                --------------------------
	.section	.nv.compat,"",@"SHT_CUDA_COMPAT_INFO"
	.align	4
        /*0000*/ 	.byte	0x02, 0x09, 0x01, 0x00, 0x02, 0x02, 0x04, 0x00, 0x02, 0x05, 0x05, 0x00, 0x03, 0x07, 0x01, 0x01
        /*0010*/ 	.byte	0x02, 0x03, 0x01, 0x00, 0x02, 0x06, 0x01, 0x00, 0x04, 0x0b, 0x08, 0x00, 0x00, 0x00, 0x00, 0x00
        /*0020*/ 	.byte	0x00, 0x00, 0x00, 0x00


//--------------------- .nv.info._ZN7cutlass13device_kernelINS_4gemm6kernel13GemmUniversalIN4cute5tupleIJiiiiEEENS1_10collective13CollectiveMmaINS1_37MainloopSm90TmaGmmaWarpSpecializedFP8ILi4ENS5_IJNS4_1CILi2EEENSA_ILi1EEESC_EEENS1_32KernelTmaWarpSpecializedPingpongEEENS5_IJNSA_ILi64EEESG_NSA_ILi128EEEEEENS_12float_e4m3_tENS5_IJlSC_lEEESJ_SK_NS4_8TiledMMAINS4_8MMA_AtomIJNS4_4SM904GMMA30MMA_64x64x32_F32E4M3E4M3_SS_TNILNSO_7ScaleInE1ELSQ_1EEEEEENS4_6LayoutINS5_IJSC_SC_SC_EEENS5_IJNSA_ILi0EEESV_SV_EEEEENS5_IJNS4_10UnderscoreESY_SY_EEEEENS4_13SM90_TMA_LOADENS4_14ComposedLayoutINS4_7SwizzleILi3ELi4ELi3EEENS4_18smem_ptr_flag_bitsILi8EEENST_INS5_IJNSA_ILi8EEESH_EEENS5_IJSH_SC_EEEEEEEvNS4_8identityENS4_23SM90_TMA_LOAD_MULTICASTES1B_vS1C_EENS_8epilogue10collective6detail29Sm90TmaWarpSpecializedAdapterINS1G_15DefaultEpilogueISJ_SK_SK_NS1F_6thread17LinearCombinationISJ_Li1EffLNS1K_9ScaleType4KindE0ELNS_15FloatRoundStyleE2ESJ_EENS1_15EpilogueDefaultEEEEEvvEEEEvNT_6ParamsE --------------------------
	.section	.nv.info._ZN7cutlass13device_kernelINS_4gemm6kernel13GemmUniversalIN4cute5tupleIJiiiiEEENS1_10collective13CollectiveMmaINS1_37MainloopSm90TmaGmmaWarpSpecializedFP8ILi4ENS5_IJNS4_1CILi2EEENSA_ILi1EEESC_EEENS1_32KernelTmaWarpSpecializedPingpongEEENS5_IJNSA_ILi64EEESG_NSA_ILi128EEEEEENS_12float_e4m3_tENS5_IJlSC_lEEESJ_SK_NS4_8TiledMMAINS4_8MMA_AtomIJNS4_4SM904GMMA30MMA_64x64x32_F32E4M3E4M3_SS_TNILNSO_7ScaleInE1ELSQ_1EEEEEENS4_6LayoutINS5_IJSC_SC_SC_EEENS5_IJNSA_ILi0EEESV_SV_EEEEENS5_IJNS4_10UnderscoreESY_SY_EEEEENS4_13SM90_TMA_LOADENS4_14ComposedLayoutINS4_7SwizzleILi3ELi4ELi3EEENS4_18smem_ptr_flag_bitsILi8EEENST_INS5_IJNSA_ILi8EEESH_EEENS5_IJSH_SC_EEEEEEEvNS4_8identityENS4_23SM90_TMA_LOAD_MULTICASTES1B_vS1C_EENS_8epilogue10collective6detail29Sm90TmaWarpSpecializedAdapterINS1G_15DefaultEpilogueISJ_SK_SK_NS1F_6thread17LinearCombinationISJ_Li1EffLNS1K_9ScaleType4KindE0ELNS_15FloatRoundStyleE2ESJ_EENS1_15EpilogueDefaultEEEEEvvEEEEvNT_6ParamsE,"",@"SHT_CUDA_INFO"
	.sectionflags	@""
	.align	4


	//----- nvinfo : EIATTR_CUDA_API_VERSION
	.align		4
        /*0000*/ 	.byte	0x04, 0x37
        /*0002*/ 	.short	(.L_18 - .L_17)
.L_17:
        /*0004*/ 	.word	0x00000082


	//----- nvinfo : EIATTR_KPARAM_INFO
	.align		4
.L_18:
        /*0008*/ 	.byte	0x04, 0x17
        /*000a*/ 	.short	(.L_20 - .L_19)
.L_19:
        /*000c*/ 	.word	0x00000000
        /*0010*/ 	.short	0x0000
        /*0012*/ 	.short	0x0070
        /*0014*/ 	.byte	0x00, 0xf0, 0x01, 0x10


	//----- nvinfo : EIATTR_SPARSE_MMA_MASK
	.align		4
.L_20:
        /*0018*/ 	.byte	0x03, 0x50
        /*001a*/ 	.short	0x0000


	//----- nvinfo : EIATTR_MAXREG_COUNT
	.align		4
        /*001c*/ 	.byte	0x03, 0x1b
        /*001e*/ 	.short	0x00a8


	//----- nvinfo : EIATTR_NUM_BARRIERS
	.align		4
        /*0020*/ 	.byte	0x02, 0x4c
        /*0022*/ 	.byte	0x01
	.zero		1


	//----- nvinfo : EIATTR_MERCURY_ISA_VERSION
	.align		4
        /*0024*/ 	.byte	0x03, 0x5f
        /*0026*/ 	.short	0x0101


	//----- nvinfo : EIATTR_INT_WARP_WIDE_INSTR_OFFSETS
	.align		4
        /*0028*/ 	.byte	0x04, 0x31
        /*002a*/ 	.short	(.L_22 - .L_21)


	//   ....[0]....
.L_21:
        /*002c*/ 	.word	0x00000580


	//   ....[1]....
        /*0030*/ 	.word	0x000005f0


	//   ....[2]....
        /*0034*/ 	.word	0x00000690


	//   ....[3]....
        /*0038*/ 	.word	0x000006a0


	//   ....[4]....
        /*003c*/ 	.word	0x000006b0


	//   ....[5]....
        /*0040*/ 	.word	0x000006d0


	//   ....[6]....
        /*0044*/ 	.word	0x000007f0


	//   ....[7]....
        /*0048*/ 	.word	0x00000800


	//   ....[8]....
        /*004c*/ 	.word	0x00002a20


	//----- nvinfo : EIATTR_COOP_GROUP_MASK_REGIDS
	.align		4
.L_22:
        /*0050*/ 	.byte	0x04, 0x29
        /*0052*/ 	.short	(.L_24 - .L_23)


	//   ....[0]....
.L_23:
        /*0054*/ 	.word	0xffffffff


	//   ....[1]....
        /*0058*/ 	.word	0xffffffff


	//   ....[2]....
        /*005c*/ 	.word	0xffffffff


	//   ....[3]....
        /*0060*/ 	.word	0xffffffff


	//   ....[4]....
        /*0064*/ 	.word	0xffffffff


	//   ....[5]....
        /*0068*/ 	.word	0xffffffff


	//   ....[6]....
        /*006c*/ 	.word	0xffffffff


	//----- nvinfo : EIATTR_COOP_GROUP_INSTR_OFFSETS
	.align		4
.L_24:
        /*0070*/ 	.byte	0x04, 0x28
        /*0072*/ 	.short	(.L_26 - .L_25)


	//   ....[0]....
.L_25:
        /*0074*/ 	.word	0x00000050


	//   ....[1]....
        /*0078*/ 	.word	0x00000080


	//   ....[2]....
        /*007c*/ 	.word	0x00000180


	//   ....[3]....
        /*0080*/ 	.word	0x000003a0


	//   ....[4]....
        /*0084*/ 	.word	0x000003e0


	//   ....[5]....
        /*0088*/ 	.word	0x00000490


	//   ....[6]....
        /*008c*/ 	.word	0x00000980


	//----- nvinfo : EIATTR_REG_RECONFIG
	.align		4
.L_26:
        /*0090*/ 	.byte	0x01, 0x54
	.zero		2


	//----- nvinfo : EIATTR_MBARRIER_INSTR_OFFSETS
	.align		4
        /*0094*/ 	.byte	0x04, 0x39
        /*0096*/ 	.short	(.L_28 - .L_27)


	//   ....[0]....
.L_27:
        /*0098*/ 	.word	0x00000300
        /*009c*/ 	.word	0x000000ff
        /*00a0*/ 	.word	0x00000000
        /*00a4*/ 	.short	0x0100
        /*00a6*/ 	.byte	0x0a
	.zero		1


	//   ....[1]....
        /*00a8*/ 	.word	0x00000310
        /*00ac*/ 	.word	0x000000ff
        /*00b0*/ 	.word	0x00000020
        /*00b4*/ 	.short	0x0100
        /*00b6*/ 	.byte	0x0a
	.zero		1


	//   ....[2]....
        /*00b8*/ 	.word	0x00000320
        /*00bc*/ 	.word	0x000000ff
        /*00c0*/ 	.word	0x00000008
        /*00c4*/ 	.short	0x0100
        /*00c6*/ 	.byte	0x0a
	.zero		1


	//   ....[3]....
        /*00c8*/ 	.word	0x00000330
        /*00cc*/ 	.word	0x000000ff
        /*00d0*/ 	.word	0x00000028
        /*00d4*/ 	.short	0x0100
        /*00d6*/ 	.byte	0x0a
	.zero		1


	//   ....[4]....
        /*00d8*/ 	.word	0x00000340
        /*00dc*/ 	.word	0x000000ff
        /*00e0*/ 	.word	0x00000010
        /*00e4*/ 	.short	0x0100
        /*00e6*/ 	.byte	0x0a
	.zero		1


	//   ....[5]....
        /*00e8*/ 	.word	0x00000350
        /*00ec*/ 	.word	0x000000ff
        /*00f0*/ 	.word	0x00000030
        /*00f4*/ 	.short	0x0100
        /*00f6*/ 	.byte	0x0a
	.zero		1


	//   ....[6]....
        /*00f8*/ 	.word	0x00000360
        /*00fc*/ 	.word	0x000000ff
        /*0100*/ 	.word	0x00000018
        /*0104*/ 	.short	0x0100
        /*0106*/ 	.byte	0x0a
	.zero		1


	//   ....[7]....
        /*0108*/ 	.word	0x00000370
        /*010c*/ 	.word	0x000000ff
        /*0110*/ 	.word	0x00000038
        /*0114*/ 	.short	0x0100
        /*0116*/ 	.byte	0x0a
	.zero		1


	//   ....[8]....
        /*0118*/ 	.word	0x00000840
        /*011c*/ 	.word	0x000000ff
        /*0120*/ 	.word	0x00000070
        /*0124*/ 	.short	0x0100
        /*0126*/ 	.byte	0x0e
	.zero		1


	//   ....[9]....
        /*0128*/ 	.word	0x00000890
        /*012c*/ 	.word	0x000000ff
        /*0130*/ 	.word	0x00000078
        /*0134*/ 	.short	0x0100
        /*0136*/ 	.byte	0x0e
	.zero		1


	//   ....[10]....
        /*0138*/ 	.word	0x000008c0
        /*013c*/ 	.word	0x000000ff
        /*0140*/ 	.word	0x00000050
        /*0144*/ 	.short	0x0100
        /*0146*/ 	.byte	0x0f
	.zero		1


	//   ....[11]....
        /*0148*/ 	.word	0x00000910
        /*014c*/ 	.word	0x000000ff
        /*0150*/ 	.word	0x00000058
        /*0154*/ 	.short	0x0100
        /*0156*/ 	.byte	0x0f
	.zero		1


	//   ....[12]....
        /*0158*/ 	.word	0x00000920
        /*015c*/ 	.word	0x000000ff
        /*0160*/ 	.word	0x00000060
        /*0164*/ 	.short	0x0100
        /*0166*/ 	.byte	0x0f
	.zero		1


	//   ....[13]....
        /*0168*/ 	.word	0x00000930
        /*016c*/ 	.word	0x000000ff
        /*0170*/ 	.word	0x00000068
        /*0174*/ 	.short	0x0100
        /*0176*/ 	.byte	0x0f
	.zero		1


	//   ....[14]....
        /*0178*/ 	.word	0x000017d0
        /*017c*/ 	.word	0x00000011
        /*0180*/ 	.word	0xfffffff8
        /*0184*/ 	.short	0x010a
        /*0186*/ 	.byte	0x3f
	.zero		1


	//   ....[15]....
        /*0188*/ 	.word	0x00001ab0
        /*018c*/ 	.word	0x000000ff
        /*0190*/ 	.word	0x00000000
        /*0194*/ 	.short	0x010a
        /*0196*/ 	.byte	0x04
	.zero		1


	//   ....[16]....
        /*0198*/ 	.word	0x00001af0
        /*019c*/ 	.word	0x000000ff
        /*01a0*/ 	.word	0x00000000
        /*01a4*/ 	.short	0x010a
        /*01a6*/ 	.byte	0x04
	.zero		1


	//   ....[17]....
        /*01a8*/ 	.word	0x00002130
        /*01ac*/ 	.word	0x000000ff
        /*01b0*/ 	.word	0x00000000
        /*01b4*/ 	.short	0x010a
        /*01b6*/ 	.byte	0x08
	.zero		1


	//   ....[18]....
        /*01b8*/ 	.word	0x00002170
        /*01bc*/ 	.word	0x000000ff
        /*01c0*/ 	.word	0x00000000
        /*01c4*/ 	.short	0x010a
        /*01c6*/ 	.byte	0x08
	.zero		1


	//   ....[19]....
        /*01c8*/ 	.word	0x00002620
        /*01cc*/ 	.word	0x0000000f
        /*01d0*/ 	.word	0x00000000
        /*01d4*/ 	.short	0x0101
        /*01d6*/ 	.byte	0x3f
	.zero		1


	//   ....[20]....
        /*01d8*/ 	.word	0x00002990
        /*01dc*/ 	.word	0x00000057
        /*01e0*/ 	.word	0x00000000
        /*01e4*/ 	.short	0x0101
        /*01e6*/ 	.byte	0x1a
	.zero		1


	//   ....[21]....
        /*01e8*/ 	.word	0x00002aa0
        /*01ec*/ 	.word	0x0000000d
        /*01f0*/ 	.word	0x00000000
        /*01f4*/ 	.short	0x0101
        /*01f6*/ 	.byte	0x3f
	.zero		1


	//   ....[22]....
        /*01f8*/ 	.word	0x00002b10
        /*01fc*/ 	.word	0x00000011
        /*0200*/ 	.word	0x00000008
        /*0204*/ 	.short	0x010a
        /*0206*/ 	.byte	0x3f
	.zero		1


	//   ....[23]....
        /*0208*/ 	.word	0x000052f0
        /*020c*/ 	.word	0x00000012
        /*0210*/ 	.word	0x00000000
        /*0214*/ 	.short	0x0101
        /*0216*/ 	.byte	0x1a
	.zero		1


	//   ....[24]....
        /*0218*/ 	.word	0x00005db0
        /*021c*/ 	.word	0x0000000d
        /*0220*/ 	.word	0x00000020
        /*0224*/ 	.short	0x010a
        /*0226*/ 	.byte	0x3f
	.zero		1


	//   ....[25]....
        /*0228*/ 	.word	0x00006150
        /*022c*/ 	.word	0x00000003
        /*0230*/ 	.word	0x00000078
        /*0234*/ 	.short	0x0101
        /*0236*/ 	.byte	0x3f
	.zero		1


	//   ....[26]....
        /*0238*/ 	.word	0x000068e0
        /*023c*/ 	.word	0x00000005
        /*0240*/ 	.word	0x00000000
        /*0244*/ 	.short	0x010a
        /*0246*/ 	.byte	0x3f
	.zero		1


	//   ....[27]....
        /*0248*/ 	.word	0x00006960
        /*024c*/ 	.word	0x00000007
        /*0250*/ 	.word	0x00000000
        /*0254*/ 	.short	0x010a
        /*0256*/ 	.byte	0x3f
	.zero		1


	//   ....[28]....
        /*0258*/ 	.word	0x000069f0
        /*025c*/ 	.word	0x00000006
        /*0260*/ 	.word	0x00000000
        /*0264*/ 	.short	0x010a
        /*0266*/ 	.byte	0x3f
	.zero		1


	//   ....[29]....
        /*0268*/ 	.word	0x00006a80
        /*026c*/ 	.word	0x00000003
        /*0270*/ 	.word	0x00000000
        /*0274*/ 	.short	0x010a
        /*0276*/ 	.byte	0x3f
	.zero		1


	//   ....[30]....
        /*0278*/ 	.word	0x00006ae0
        /*027c*/ 	.word	0x00000011
        /*0280*/ 	.word	0xfffffff8
        /*0284*/ 	.short	0x010a
        /*0286*/ 	.byte	0x3f
	.zero		1


	//   ....[31]....
        /*0288*/ 	.word	0x00006b40
        /*028c*/ 	.word	0x0000000d
        /*0290*/ 	.word	0x00000000
        /*0294*/ 	.short	0x010a
        /*0296*/ 	.byte	0x3f
	.zero		1


	//   ....[32]....
        /*0298*/ 	.word	0x00006ba0
        /*029c*/ 	.word	0x0000000f
        /*02a0*/ 	.word	0x00000000
        /*02a4*/ 	.short	0x010a
        /*02a6*/ 	.byte	0x3f
	.zero		1


	//   ....[33]....
        /*02a8*/ 	.word	0x00006bf0
        /*02ac*/ 	.word	0x00000011
        /*02b0*/ 	.word	0x00000008
        /*02b4*/ 	.short	0x010a
        /*02b6*/ 	.byte	0x3f
	.zero		1


	//   ....[34]....
        /*02b8*/ 	.word	0x00006cc0
        /*02bc*/ 	.word	0x0000000d
        /*02c0*/ 	.word	0x00000020
        /*02c4*/ 	.short	0x010a
        /*02c6*/ 	.byte	0x3f
	.zero		1


	//   ....[35]....
        /*02c8*/ 	.word	0x00006da0
        /*02cc*/ 	.word	0x00000005
        /*02d0*/ 	.word	0x00000000
        /*02d4*/ 	.short	0x010a
        /*02d6*/ 	.byte	0x3f
	.zero		1


	//   ....[36]....
        /*02d8*/ 	.word	0x00006df0
        /*02dc*/ 	.word	0x00000007
        /*02e0*/ 	.word	0x00000000
        /*02e4*/ 	.short	0x010a
        /*02e6*/ 	.byte	0x3f
	.zero		1


	//   ....[37]....
        /*02e8*/ 	.word	0x00006e40
        /*02ec*/ 	.word	0x00000006
        /*02f0*/ 	.word	0x00000000
        /*02f4*/ 	.short	0x010a
        /*02f6*/ 	.byte	0x3f
	.zero		1


	//----- nvinfo : EIATTR_NUM_MBARRIERS
	.align		4
.L_28:
        /*02f8*/ 	.byte	0x03, 0x38
        /*02fa*/ 	.short	0x000e


	//----- nvinfo : EIATTR_EXIT_INSTR_OFFSETS
	.align		4
        /*02fc*/ 	.byte	0x04, 0x1c
        /*02fe*/ 	.short	(.L_30 - .L_29)


	//   ....[0]....
.L_29:
        /*0300*/ 	.word	0x00001440


	//   ....[1]....
        /*0304*/ 	.word	0x000014a0


	//   ....[2]....
        /*0308*/ 	.word	0x00005aa0


	//   ....[3]....
        /*030c*/ 	.word	0x00005ad0


	//   ....[4]....
        /*0310*/ 	.word	0x00006ad0


	//----- nvinfo : EIATTR_MAX_THREADS
	.align		4
.L_30:
        /*0314*/ 	.byte	0x04, 0x05
        /*0316*/ 	.short	(.L_32 - .L_31)
.L_31:
        /*0318*/ 	.word	0x00000180
        /*031c*/ 	.word	0x00000001
        /*0320*/ 	.word	0x00000001


	//----- nvinfo : EIATTR_CRS_STACK_SIZE
	.align		4
.L_32:
        /*0324*/ 	.byte	0x04, 0x1e
        /*0326*/ 	.short	(.L_34 - .L_33)
.L_33:
        /*0328*/ 	.word	0x00000000


	//----- nvinfo : EIATTR_CBANK_PARAM_SIZE
	.align		4
.L_34:
        /*032c*/ 	.byte	0x03, 0x19
        /*032e*/ 	.short	0x0470


	//----- nvinfo : EIATTR_PARAM_CBANK
	.align		4
        /*0330*/ 	.byte	0x04, 0x0a
        /*0332*/ 	.short	(.L_36 - .L_35)
	.align		4
.L_35:
        /*0334*/ 	.word	index@(.nv.constant0._ZN7cutlass13device_kernelINS_4gemm6kernel13GemmUniversalIN4cute5tupleIJiiiiEEENS1_10collective13CollectiveMmaINS1_37MainloopSm90TmaGmmaWarpSpecializedFP8ILi4ENS5_IJNS4_1CILi2EEENSA_ILi1EEESC_EEENS1_32KernelTmaWarpSpecializedPingpongEEENS5_IJNSA_ILi64EEESG_NSA_ILi128EEEEEENS_12float_e4m3_tENS5_IJlSC_lEEESJ_SK_NS4_8TiledMMAINS4_8MMA_AtomIJNS4_4SM904GMMA30MMA_64x64x32_F32E4M3E4M3_SS_TNILNSO_7ScaleInE1ELSQ_1EEEEEENS4_6LayoutINS5_IJSC_SC_SC_EEENS5_IJNSA_ILi0EEESV_SV_EEEEENS5_IJNS4_10UnderscoreESY_SY_EEEEENS4_13SM90_TMA_LOADENS4_14ComposedLayoutINS4_7SwizzleILi3ELi4ELi3EEENS4_18smem_ptr_flag_bitsILi8EEENST_INS5_IJNSA_ILi8EEESH_EEENS5_IJSH_SC_EEEEEEEvNS4_8identityENS4_23SM90_TMA_LOAD_MULTICASTES1B_vS1C_EENS_8epilogue10collective6detail29Sm90TmaWarpSpecializedAdapterINS1G_15DefaultEpilogueISJ_SK_SK_NS1F_6thread17LinearCombinationISJ_Li1EffLNS1K_9ScaleType4KindE0ELNS_15FloatRoundStyleE2ESJ_EENS1_15EpilogueDefaultEEEEEvvEEEEvNT_6ParamsE)
        /*0338*/ 	.short	0x0210
        /*033a*/ 	.short	0x0470


	//----- nvinfo : EIATTR_SW_WAR
	.align		4
.L_36:
        /*033c*/ 	.byte	0x04, 0x36
        /*033e*/ 	.short	(.L_38 - .L_37)
.L_37:
        /*0340*/ 	.word	0x00000008
.L_38:


//--------------------- .nv.callgraph             --------------------------
	.section	.nv.callgraph,"",@"SHT_CUDA_CALLGRAPH"
	.align	4
	.sectionentsize	8
	.align		4
        /*0000*/ 	.word	0x00000000
	.align		4
        /*0004*/ 	.word	0xffffffff
	.align		4
        /*0008*/ 	.word	0x00000000
	.align		4
        /*000c*/ 	.word	0xfffffffe
	.align		4
        /*0010*/ 	.word	0x00000000
	.align		4
        /*0014*/ 	.word	0xfffffffd
	.align		4
        /*0018*/ 	.word	0x00000000
	.align		4
        /*001c*/ 	.word	0xfffffffc


//--------------------- .nv.constant4             --------------------------
	.section	.nv.constant4,"a",@progbits
	.align	8
	.align		8
.nv.constant4:
        /*0000*/ 	.dword	_ZN39_INTERNAL_19b3a433_4_k_cu_45e1f375_38094cuda3std3__45__cpo5beginE
	.align		8
        /*0008*/ 	.dword	_ZN39_INTERNAL_19b3a433_4_k_cu_45e1f375_38094cuda3std3__45__cpo3endE
	.align		8
        /*0010*/ 	.dword	_ZN39_INTERNAL_19b3a433_4_k_cu_45e1f375_38094cuda3std3__45__cpo6cbeginE
	.align		8
        /*0018*/ 	.dword	_ZN39_INTERNAL_19b3a433_4_k_cu_45e1f375_38094cuda3std3__45__cpo4cendE
	.align		8
        /*0020*/ 	.dword	_ZN39_INTERNAL_19b3a433_4_k_cu_45e1f375_38094cuda3std3__441_GLOBAL__N__19b3a433_4_k_cu_45e1f375_38096ignoreE
	.align		8
        /*0028*/ 	.dword	_ZN39_INTERNAL_19b3a433_4_k_cu_45e1f375_38094cuda3std3__419piecewise_constructE
	.align		8
        /*0030*/ 	.dword	_ZN39_INTERNAL_19b3a433_4_k_cu_45e1f375_38094cuda3std3__48in_placeE
	.align		8
        /*0038*/ 	.dword	_ZN39_INTERNAL_19b3a433_4_k_cu_45e1f375_38094cuda3std6ranges3__45__cpo4swapE
	.align		8
        /*0040*/ 	.dword	_ZN39_INTERNAL_19b3a433_4_k_cu_45e1f375_38094cuda3std6ranges3__45__cpo9iter_moveE
	.align		8
        /*0048*/ 	.dword	_ZN39_INTERNAL_19b3a433_4_k_cu_45e1f375_38094cute7productE
	.align		8
        /*0050*/ 	.dword	_ZN39_INTERNAL_19b3a433_4_k_cu_45e1f375_38094cute1_E


//--------------------- .text._ZN7cutlass13device_kernelINS_4gemm6kernel13GemmUniversalIN4cute5tupleIJiiiiEEENS1_10collective13CollectiveMmaINS1_37MainloopSm90TmaGmmaWarpSpecializedFP8ILi4ENS5_IJNS4_1CILi2EEENSA_ILi1EEESC_EEENS1_32KernelTmaWarpSpecializedPingpongEEENS5_IJNSA_ILi64EEESG_NSA_ILi128EEEEEENS_12float_e4m3_tENS5_IJlSC_lEEESJ_SK_NS4_8TiledMMAINS4_8MMA_AtomIJNS4_4SM904GMMA30MMA_64x64x32_F32E4M3E4M3_SS_TNILNSO_7ScaleInE1ELSQ_1EEEEEENS4_6LayoutINS5_IJSC_SC_SC_EEENS5_IJNSA_ILi0EEESV_SV_EEEEENS5_IJNS4_10UnderscoreESY_SY_EEEEENS4_13SM90_TMA_LOADENS4_14ComposedLayoutINS4_7SwizzleILi3ELi4ELi3EEENS4_18smem_ptr_flag_bitsILi8EEENST_INS5_IJNSA_ILi8EEESH_EEENS5_IJSH_SC_EEEEEEEvNS4_8identityENS4_23SM90_TMA_LOAD_MULTICASTES1B_vS1C_EENS_8epilogue10collective6detail29Sm90TmaWarpSpecializedAdapterINS1G_15DefaultEpilogueISJ_SK_SK_NS1F_6thread17LinearCombinationISJ_Li1EffLNS1K_9ScaleType4KindE0ELNS_15FloatRoundStyleE2ESJ_EENS1_15EpilogueDefaultEEEEEvvEEEEvNT_6ParamsE --------------------------
	.section	.text._ZN7cutlass13device_kernelINS_4gemm6kernel13GemmUniversalIN4cute5tupleIJiiiiEEENS1_10collective13CollectiveMmaINS1_37MainloopSm90TmaGmmaWarpSpecializedFP8ILi4ENS5_IJNS4_1CILi2EEENSA_ILi1EEESC_EEENS1_32KernelTmaWarpSpecializedPingpongEEENS5_IJNSA_ILi64EEESG_NSA_ILi128EEEEEENS_12float_e4m3_tENS5_IJlSC_lEEESJ_SK_NS4_8TiledMMAINS4_8MMA_AtomIJNS4_4SM904GMMA30MMA_64x64x32_F32E4M3E4M3_SS_TNILNSO_7ScaleInE1ELSQ_1EEEEEENS4_6LayoutINS5_IJSC_SC_SC_EEENS5_IJNSA_ILi0EEESV_SV_EEEEENS5_IJNS4_10UnderscoreESY_SY_EEEEENS4_13SM90_TMA_LOADENS4_14ComposedLayoutINS4_7SwizzleILi3ELi4ELi3EEENS4_18smem_ptr_flag_bitsILi8EEENST_INS5_IJNSA_ILi8EEESH_EEENS5_IJSH_SC_EEEEEEEvNS4_8identityENS4_23SM90_TMA_LOAD_MULTICASTES1B_vS1C_EENS_8epilogue10collective6detail29Sm90TmaWarpSpecializedAdapterINS1G_15DefaultEpilogueISJ_SK_SK_NS1F_6thread17LinearCombinationISJ_Li1EffLNS1K_9ScaleType4KindE0ELNS_15FloatRoundStyleE2ESJ_EENS1_15EpilogueDefaultEEEEEvvEEEEvNT_6ParamsE,"ax",@progbits
	.align	128
.text._ZN7cutlass13device_kernelINS_4gemm6kernel13GemmUniversalIN4cute5tupleIJiiiiEEENS1_10collective13CollectiveMmaINS1_37MainloopSm90TmaGmmaWarpSpecializedFP8ILi4ENS5_IJNS4_1CILi2EEENSA_ILi1EEESC_EEENS1_32KernelTmaWarpSpecializedPingpongEEENS5_IJNSA_ILi64EEESG_NSA_ILi128EEEEEENS_12float_e4m3_tENS5_IJlSC_lEEESJ_SK_NS4_8TiledMMAINS4_8MMA_AtomIJNS4_4SM904GMMA30MMA_64x64x32_F32E4M3E4M3_SS_TNILNSO_7ScaleInE1ELSQ_1EEEEEENS4_6LayoutINS5_IJSC_SC_SC_EEENS5_IJNSA_ILi0EEESV_SV_EEEEENS5_IJNS4_10UnderscoreESY_SY_EEEEENS4_13SM90_TMA_LOADENS4_14ComposedLayoutINS4_7SwizzleILi3ELi4ELi3EEENS4_18smem_ptr_flag_bitsILi8EEENST_INS5_IJNSA_ILi8EEESH_EEENS5_IJSH_SC_EEEEEEEvNS4_8identityENS4_23SM90_TMA_LOAD_MULTICASTES1B_vS1C_EENS_8epilogue10collective6detail29Sm90TmaWarpSpecializedAdapterINS1G_15DefaultEpilogueISJ_SK_SK_NS1F_6thread17LinearCombinationISJ_Li1EffLNS1K_9ScaleType4KindE0ELNS_15FloatRoundStyleE2ESJ_EENS1_15EpilogueDefaultEEEEEvvEEEEvNT_6ParamsE:
        .type           _ZN7cutlass13device_kernelINS_4gemm6kernel13GemmUniversalIN4cute5tupleIJiiiiEEENS1_10collective13CollectiveMmaINS1_37MainloopSm90TmaGmmaWarpSpecializedFP8ILi4ENS5_IJNS4_1CILi2EEENSA_ILi1EEESC_EEENS1_32KernelTmaWarpSpecializedPingpongEEENS5_IJNSA_ILi64EEESG_NSA_ILi128EEEEEENS_12float_e4m3_tENS5_IJlSC_lEEESJ_SK_NS4_8TiledMMAINS4_8MMA_AtomIJNS4_4SM904GMMA30MMA_64x64x32_F32E4M3E4M3_SS_TNILNSO_7ScaleInE1ELSQ_1EEEEEENS4_6LayoutINS5_IJSC_SC_SC_EEENS5_IJNSA_ILi0EEESV_SV_EEEEENS5_IJNS4_10UnderscoreESY_SY_EEEEENS4_13SM90_TMA_LOADENS4_14ComposedLayoutINS4_7SwizzleILi3ELi4ELi3EEENS4_18smem_ptr_flag_bitsILi8EEENST_INS5_IJNSA_ILi8EEESH_EEENS5_IJSH_SC_EEEEEEEvNS4_8identityENS4_23SM90_TMA_LOAD_MULTICASTES1B_vS1C_EENS_8epilogue10collective6detail29Sm90TmaWarpSpecializedAdapterINS1G_15DefaultEpilogueISJ_SK_SK_NS1F_6thread17LinearCombinationISJ_Li1EffLNS1K_9ScaleType4KindE0ELNS_15FloatRoundStyleE2ESJ_EENS1_15EpilogueDefaultEEEEEvvEEEEvNT_6ParamsE,@function
        .size           _ZN7cutlass13device_kernelINS_4gemm6kernel13GemmUniversalIN4cute5tupleIJiiiiEEENS1_10collective13CollectiveMmaINS1_37MainloopSm90TmaGmmaWarpSpecializedFP8ILi4ENS5_IJNS4_1CILi2EEENSA_ILi1EEESC_EEENS1_32KernelTmaWarpSpecializedPingpongEEENS5_IJNSA_ILi64EEESG_NSA_ILi128EEEEEENS_12float_e4m3_tENS5_IJlSC_lEEESJ_SK_NS4_8TiledMMAINS4_8MMA_AtomIJNS4_4SM904GMMA30MMA_64x64x32_F32E4M3E4M3_SS_TNILNSO_7ScaleInE1ELSQ_1EEEEEENS4_6LayoutINS5_IJSC_SC_SC_EEENS5_IJNSA_ILi0EEESV_SV_EEEEENS5_IJNS4_10UnderscoreESY_SY_EEEEENS4_13SM90_TMA_LOADENS4_14ComposedLayoutINS4_7SwizzleILi3ELi4ELi3EEENS4_18smem_ptr_flag_bitsILi8EEENST_INS5_IJNSA_ILi8EEESH_EEENS5_IJSH_SC_EEEEEEEvNS4_8identityENS4_23SM90_TMA_LOAD_MULTICASTES1B_vS1C_EENS_8epilogue10collective6detail29Sm90TmaWarpSpecializedAdapterINS1G_15DefaultEpilogueISJ_SK_SK_NS1F_6thread17LinearCombinationISJ_Li1EffLNS1K_9ScaleType4KindE0ELNS_15FloatRoundStyleE2ESJ_EENS1_15EpilogueDefaultEEEEEvvEEEEvNT_6ParamsE,(.L_x_143 - _ZN7cutlass13device_kernelINS_4gemm6kernel13GemmUniversalIN4cute5tupleIJiiiiEEENS1_10collective13CollectiveMmaINS1_37MainloopSm90TmaGmmaWarpSpecializedFP8ILi4ENS5_IJNS4_1CILi2EEENSA_ILi1EEESC_EEENS1_32KernelTmaWarpSpecializedPingpongEEENS5_IJNSA_ILi64EEESG_NSA_ILi128EEEEEENS_12float_e4m3_tENS5_IJlSC_lEEESJ_SK_NS4_8TiledMMAINS4_8MMA_AtomIJNS4_4SM904GMMA30MMA_64x64x32_F32E4M3E4M3_SS_TNILNSO_7ScaleInE1ELSQ_1EEEEEENS4_6LayoutINS5_IJSC_SC_SC_EEENS5_IJNSA_ILi0EEESV_SV_EEEEENS5_IJNS4_10UnderscoreESY_SY_EEEEENS4_13SM90_TMA_LOADENS4_14ComposedLayoutINS4_7SwizzleILi3ELi4ELi3EEENS4_18smem_ptr_flag_bitsILi8EEENST_INS5_IJNSA_ILi8EEESH_EEENS5_IJSH_SC_EEEEEEEvNS4_8identityENS4_23SM90_TMA_LOAD_MULTICASTES1B_vS1C_EENS_8epilogue10collective6detail29Sm90TmaWarpSpecializedAdapterINS1G_15DefaultEpilogueISJ_SK_SK_NS1F_6thread17LinearCombinationISJ_Li1EffLNS1K_9ScaleType4KindE0ELNS_15FloatRoundStyleE2ESJ_EENS1_15EpilogueDefaultEEEEEvvEEEEvNT_6ParamsE)
        .other          _ZN7cutlass13device_kernelINS_4gemm6kernel13GemmUniversalIN4cute5tupleIJiiiiEEENS1_10collective13CollectiveMmaINS1_37MainloopSm90TmaGmmaWarpSpecializedFP8ILi4ENS5_IJNS4_1CILi2EEENSA_ILi1EEESC_EEENS1_32KernelTmaWarpSpecializedPingpongEEENS5_IJNSA_ILi64EEESG_NSA_ILi128EEEEEENS_12float_e4m3_tENS5_IJlSC_lEEESJ_SK_NS4_8TiledMMAINS4_8MMA_AtomIJNS4_4SM904GMMA30MMA_64x64x32_F32E4M3E4M3_SS_TNILNSO_7ScaleInE1ELSQ_1EEEEEENS4_6LayoutINS5_IJSC_SC_SC_EEENS5_IJNSA_ILi0EEESV_SV_EEEEENS5_IJNS4_10UnderscoreESY_SY_EEEEENS4_13SM90_TMA_LOADENS4_14ComposedLayoutINS4_7SwizzleILi3ELi4ELi3EEENS4_18smem_ptr_flag_bitsILi8EEENST_INS5_IJNSA_ILi8EEESH_EEENS5_IJSH_SC_EEEEEEEvNS4_8identityENS4_23SM90_TMA_LOAD_MULTICASTES1B_vS1C_EENS_8epilogue10collective6detail29Sm90TmaWarpSpecializedAdapterINS1G_15DefaultEpilogueISJ_SK_SK_NS1F_6thread17LinearCombinationISJ_Li1EffLNS1K_9ScaleType4KindE0ELNS_15FloatRoundStyleE2ESJ_EENS1_15EpilogueDefaultEEEEEvvEEEEvNT_6ParamsE,@"STO_CUDA_ENTRY STV_DEFAULT"
_ZN7cutlass13device_kernelINS_4gemm6kernel13GemmUniversalIN4cute5tupleIJiiiiEEENS1_10collective13CollectiveMmaINS1_37MainloopSm90TmaGmmaWarpSpecializedFP8ILi4ENS5_IJNS4_1CILi2EEENSA_ILi1EEESC_EEENS1_32KernelTmaWarpSpecializedPingpongEEENS5_IJNSA_ILi64EEESG_NSA_ILi128EEEEEENS_12float_e4m3_tENS5_IJlSC_lEEESJ_SK_NS4_8TiledMMAINS4_8MMA_AtomIJNS4_4SM904GMMA30MMA_64x64x32_F32E4M3E4M3_SS_TNILNSO_7ScaleInE1ELSQ_1EEEEEENS4_6LayoutINS5_IJSC_SC_SC_EEENS5_IJNSA_ILi0EEESV_SV_EEEEENS5_IJNS4_10UnderscoreESY_SY_EEEEENS4_13SM90_TMA_LOADENS4_14ComposedLayoutINS4_7SwizzleILi3ELi4ELi3EEENS4_18smem_ptr_flag_bitsILi8EEENST_INS5_IJNSA_ILi8EEESH_EEENS5_IJSH_SC_EEEEEEEvNS4_8identityENS4_23SM90_TMA_LOAD_MULTICASTES1B_vS1C_EENS_8epilogue10collective6detail29Sm90TmaWarpSpecializedAdapterINS1G_15DefaultEpilogueISJ_SK_SK_NS1F_6thread17LinearCombinationISJ_Li1EffLNS1K_9ScaleType4KindE0ELNS_15FloatRoundStyleE2ESJ_EENS1_15EpilogueDefaultEEEEEvvEEEEvNT_6ParamsE:
[----:B------:R-:W-:Y:S01]  /*0000*/  LDC R1, c[0x0][0x28] ;  /* 0x00000a00ff017b82 */ /* 0x000fe20000000800 */
[----:B------:R-:W0:Y:S01]  /*0010*/  S2R R6, SR_TID.X ;  /* 0x0000000000067919 */ /* 0x000e220000002100 */
[----:B------:R-:W-:Y:S01]  /*0020*/  ELECT P0, URZ, PT ;  /* 0x00000000003f782f */ /* 0x000fe20003800000 */
[----:B------:R-:W-:Y:S01]  /*0030*/  BSSY B0, `(.L_x_0) ;  /* 0x0000014000007945 */ /* 0x000fe20003800000 */
[----:B0-----:R-:W-:-:S05]  /*0040*/  SHF.R.U32.HI R0, RZ, 0x5, R6 ;  /* 0x00000005ff007819 */ /* 0x001fca0000011606 */
[----:B------:R-:W0:Y:S02]  /*0050*/  SHFL.IDX PT, R2, R0, RZ, 0x1f ;  /* 0x00001fff00027589 */ /* 0x000e2400000e0000 */
[----:B0-----:R-:W-:Y:S02]  /*0060*/  R2UR UR6, R2 ;  /* 0x00000000020672ca */ /* 0x001fe400000e0000 */
[----:B------:R-:W-:-:S05]  /*0070*/  SHF.R.U32.HI R2, RZ, 0x7, R6 ;  /* 0x00000007ff027819 */ /* 0x000fca0000011606 */
[----:B------:R0:W1:Y:S06]  /*0080*/  SHFL.IDX PT, R3, R2, RZ, 0x1f ;  /* 0x00001fff02037589 */ /* 0x00006c00000e0000 */
[----:B------:R-:W-:Y:S02]  /*0090*/  USHF.R.S32.HI UR4, URZ, 0x1f, UR6 ;  /* 0x0000001f3f047899 */ /* 0x000fe40008011406 */
[----:B------:R-:W-:Y:S02]  /*00a0*/  ISETP.NE.OR P0, PT, RZ, UR6, !P0 ;  /* 0x00000006ff007c0c */ /* 0x000fe4000c705670 */
[----:B------:R-:W-:-:S04]  /*00b0*/  ULEA.HI UR4, UR4, UR6, URZ, 0x2 ;  /* 0x0000000604047291 */ /* 0x000fc8000f8f103f */
[----:B------:R-:W-:-:S04]  /*00c0*/  ULOP3.LUT UR4, UR4, 0xfffffffc, URZ, 0xc0, !UPT ;  /* 0xfffffffc04047892 */ /* 0x000fc8000f8ec03f */
[----:B------:R-:W-:-:S03]  /*00d0*/  UIADD3 UR6, UR6, -UR4, URZ ;  /* 0x8000000406067290 */ /* 0x000fc6000fffe03f */
[----:B0-----:R-:W-:Y:S09]  /*00e0*/  @P0 BRA `(.L_x_1) ;  /* 0x0000000000200947 */ /* 0x001ff20003800000 */
[----:B------:R-:W-:Y:S02]  /*00f0*/  ULDC.64 UR4, c[0x0][0x198] ;  /* 0x0000660000047ab9 */ /* 0x000fe40000000a00 */
[----:B------:R-:W-:Y:S02]  /*0100*/  UIADD3 UR8, UP0, UR4, 0xf0, URZ ;  /* 0x000000f004087890 */ /* 0x000fe4000ff1e03f */
[----:B------:R-:W-:Y:S02]  /*0110*/  UIADD3 UR4, UP1, UR4, 0x1f0, URZ ;  /* 0x000001f004047890 */ /* 0x000fe4000ff3e03f */
[----:B------:R-:W-:Y:S02]  /*0120*/  UIADD3.X UR9, URZ, UR5, URZ, UP0, !UPT ;  /* 0x000000053f097290 */ /* 0x000fe400087fe43f */
[----:B------:R-:W-:-:S07]  /*0130*/  UIADD3.X UR5, URZ, UR5, URZ, UP1, !UPT ;  /* 0x000000053f057290 */ /* 0x000fce0008ffe43f */
[----:B------:R0:W-:Y:S02]  /*0140*/  UTMACCTL.PF [UR8] ;  /* 0x00000000080079b9 */ /* 0x0001e40008040000 */
[----:B------:R0:W-:Y:S02]  /*0150*/  UTMACCTL.PF [UR4] ;  /* 0x00000000040079b9 */ /* 0x0001e40008040000 */
[----:B0-----:R-:W-:Y:S01]  /*0160*/  NOP ;  /* 0x0000000000007918 */ /* 0x001fe20000000000 */
.L_x_1:
[----:B------:R-:W-:Y:S05]  /*0170*/  BSYNC B0 ;  /* 0x0000000000007941 */ /* 0x000fea0003800000 */
.L_x_0:
[----:B------:R-:W0:Y:S01]  /*0180*/  SHFL.IDX PT, R4, R0, RZ, 0x1f ;  /* 0x00001fff00047589 */ /* 0x000e2200000e0000 */
[----:B-1----:R-:W-:Y:S01]  /*0190*/  R2UR UR20, R3 ;  /* 0x00000000031472ca */ /* 0x002fe200000e0000 */
[----:B------:R-:W-:-:S04]  /*01a0*/  UISETP.NE.AND UP0, UPT, UR6, 0x3, UPT ;  /* 0x000000030600788c */ /* 0x000fc8000bf05270 */
[----:B------:R-:W-:-:S08]  /*01b0*/  UISETP.EQ.OR UP0, UPT, UR6, URZ, !UP0 ;  /* 0x0000003f0600728c */ /* 0x000fd0000c702670 */
[----:B------:R-:W-:Y:S02]  /*01c0*/  UIADD3 UR22, UR20, -0x1, URZ ;  /* 0xffffffff14167890 */ /* 0x000fe4000fffe03f */
[----:B------:R-:W-:Y:S02]  /*01d0*/  UISETP.EQ.AND UP0, UPT, UR20, URZ, UP0 ;  /* 0x0000003f1400728c */ /* 0x000fe40008702270 */
[----:B------:R-:W-:Y:S02]  /*01e0*/  UISETP.GE.U32.AND UP1, UPT, UR22, 0x2, UPT ;  /* 0x000000021600788c */ /* 0x000fe4000bf26070 */
[----:B------:R-:W-:Y:S01]  /*01f0*/  USEL UR7, URZ, 0x1, !UP0 ;  /* 0x000000013f077887 */ /* 0x000fe2000c000000 */
[----:B0-----:R-:W-:-:S03]  /*0200*/  ISETP.NE.AND P0, PT, R4, RZ, PT ;  /* 0x000000ff0400720c */ /* 0x001fc60003f05270 */
[----:B------:R-:W-:-:S10]  /*0210*/  USEL UR7, UR7, 0x2, UP1 ;  /* 0x0000000207077887 */ /* 0x000fd40008800000 */
[----:B------:R-:W-:Y:S05]  /*0220*/  @P0 BRA `(.L_x_2) ;  /* 0x0000000000580947 */ /* 0x000fea0003800000 */
[----:B------:R-:W0:Y:S01]  /*0230*/  S2UR UR10, SR_CgaCtaId ;  /* 0x00000000000a79c3 */ /* 0x000e220000008800 */
[----:B------:R-:W-:Y:S01]  /*0240*/  UMOV UR4, 0x400 ;  /* 0x0000040000047882 */ /* 0x000fe20000000000 */
[----:B------:R-:W-:Y:S01]  /*0250*/  UMOV UR5, 0x1 ;  /* 0x0000000100057882 */ /* 0x000fe20000000000 */
[----:B------:R-:W-:Y:S01]  /*0260*/  UMOV UR8, 0x2 ;  /* 0x0000000200087882 */ /* 0x000fe20000000000 */
[----:B------:R-:W-:Y:S01]  /*0270*/  ELECT P0, URZ, PT ;  /* 0x00000000003f782f */ /* 0x000fe20003800000 */
[----:B------:R-:W-:-:S04]  /*0280*/  UIADD3 UR8, -UR8, 0x100000, URZ ;  /* 0x0010000008087890 */ /* 0x000fc8000fffe13f */
[----:B------:R-:W-:Y:S02]  /*0290*/  USHF.L.U32 UR9, UR8, 0xb, URZ ;  /* 0x0000000b08097899 */ /* 0x000fe4000800063f */
[----:B------:R-:W-:Y:S02]  /*02a0*/  USHF.L.U32 UR8, UR8, 0x1, URZ ;  /* 0x0000000108087899 */ /* 0x000fe4000800063f */
[----:B0-----:R-:W-:Y:S02]  /*02b0*/  ULEA UR10, UR10, UR4, 0x18 ;  /* 0x000000040a0a7291 */ /* 0x001fe4000f8ec03f */
[----:B------:R-:W-:-:S04]  /*02c0*/  UIADD3 UR4, -UR5, 0x100000, URZ ;  /* 0x0010000005047890 */ /* 0x000fc8000fffe13f */
[----:B------:R-:W-:Y:S02]  /*02d0*/  USHF.L.U32 UR5, UR4, 0xb, URZ ;  /* 0x0000000b04057899 */ /* 0x000fe4000800063f */
[----:B------:R-:W-:Y:S01]  /*02e0*/  USHF.L.U32 UR4, UR4, 0x1, URZ ;  /* 0x0000000104047899 */ /* 0x000fe2000800063f */
[----:B------:R-:W0:Y:S11]  /*02f0*/  FENCE.VIEW.ASYNC.S ;  /* 0x00000000000073c6 */ /* 0x000e360000000000 */
[----:B0-----:R0:W1:Y:S01]  /*0300*/  SYNCS.EXCH.64 URZ, [UR10], UR4 ;  /* 0x000000040a3f75b2 */ /* 0x0010620008000100 */
[----:B------:R0:W2:Y:S01]  /*0310*/  SYNCS.EXCH.64 URZ, [UR10+0x20], UR8 ;  /* 0x000020080a3f75b2 */ /* 0x0000a20008000100 */
[----:B------:R0:W3:Y:S01]  /*0320*/  SYNCS.EXCH.64 URZ, [UR10+0x8], UR4 ;  /* 0x000008040a3f75b2 */ /* 0x0000e20008000100 */
[----:B------:R0:W4:Y:S01]  /*0330*/  SYNCS.EXCH.64 URZ, [UR10+0x28], UR8 ;  /* 0x000028080a3f75b2 */ /* 0x0001220008000100 */
[----:B------:R0:W0:Y:S01]  /*0340*/  SYNCS.EXCH.64 URZ, [UR10+0x10], UR4 ;  /* 0x000010040a3f75b2 */ /* 0x0000220008000100 */
[----:B------:R0:W0:Y:S01]  /*0350*/  SYNCS.EXCH.64 URZ, [UR10+0x30], UR8 ;  /* 0x000030080a3f75b2 */ /* 0x0000220008000100 */
[----:B------:R0:W0:Y:S01]  /*0360*/  SYNCS.EXCH.64 URZ, [UR10+0x18], UR4 ;  /* 0x000018040a3f75b2 */ /* 0x0000220008000100 */
[----:B------:R0:W0:Y:S01]  /*0370*/  SYNCS.EXCH.64 URZ, [UR10+0x38], UR8 ;  /* 0x000038080a3f75b2 */ /* 0x0000220008000100 */
[----:B------:R-:W-:Y:S01]  /*0380*/  NOP ;  /* 0x0000000000007918 */ /* 0x000fe20000000000 */
.L_x_2:
[----:B------:R-:W5:Y:S01]  /*0390*/  S2UR UR11, SR_CTAID.X ;  /* 0x00000000000b79c3 */ /* 0x000f620000002500 */
[----:B------:R-:W1:Y:S01]  /*03a0*/  SHFL.IDX PT, R5, R0, RZ, 0x1f ;  /* 0x00001fff00057589 */ /* 0x000e6200000e0000 */
[----:B------:R-:W-:Y:S02]  /*03b0*/  SHF.R.S32.HI R3, RZ, 0x1f, R6 ;  /* 0x0000001fff037819 */ /* 0x000fe40000011406 */
[----:B------:R-:W-:Y:S01]  /*03c0*/  ELECT P0, URZ, PT ;  /* 0x00000000003f782f */ /* 0x000fe20003800000 */
[----:B------:R-:W-:Y:S01]  /*03d0*/  NOP ;  /* 0x0000000000007918 */ /* 0x000fe20000000000 */
[----:B------:R2:W3:Y:S01]  /*03e0*/  SHFL.IDX PT, R8, R0, RZ, 0x1f ;  /* 0x00001fff00087589 */ /* 0x0004e200000e0000 */
[----:B------:R-:W-:Y:S01]  /*03f0*/  LEA.HI R3, R3, R6, RZ, 0x7 ;  /* 0x0000000603037211 */ /* 0x000fe200078f38ff */
[----:B0-----:R-:W-:Y:S01]  /*0400*/  ULDC UR4, c[0x0][0x150] ;  /* 0x0000540000047ab9 */ /* 0x001fe20000000800 */
[----:B------:R-:W0:Y:S01]  /*0410*/  S2UR UR9, SR_CTAID.Y ;  /* 0x00000000000979c3 */ /* 0x000e220000002600 */
[----:B------:R-:W-:-:S02]  /*0420*/  ELECT P1, URZ, PT ;  /* 0x00000000003f782f */ /* 0x000fc40003820000 */
[----:B------:R-:W-:Y:S01]  /*0430*/  LOP3.LUT R3, R3, 0xffffff80, RZ, 0xc0, !PT ;  /* 0xffffff8003037812 */ /* 0x000fe200078ec0ff */
[----:B------:R-:W-:Y:S01]  /*0440*/  ULDC UR8, c[0x0][0x144] ;  /* 0x0000510000087ab9 */ /* 0x000fe20000000800 */
[----:B------:R-:W-:Y:S01]  /*0450*/  UMOV UR17, 0x80 ;  /* 0x0000008000117882 */ /* 0x000fe20000000000 */
[----:B------:R-:W-:Y:S01]  /*0460*/  NOP ;  /* 0x0000000000007918 */ /* 0x000fe20000000000 */
[----:B------:R-:W-:Y:S01]  /*0470*/  ULDC UR23, c[0x0][0x148] ;  /* 0x0000520000177ab9 */ /* 0x000fe20000000800 */
[----:B------:R-:W-:Y:S01]  /*0480*/  IMAD.IADD R7, R6, 0x1, -R3 ;  /* 0x0000000106077824 */ /* 0x000fe200078e0a03 */
[----:B------:R0:W0:Y:S01]  /*0490*/  SHFL.IDX PT, R17, R2, RZ, 0x1f ;  /* 0x00001fff02117589 */ /* 0x00002200000e0000 */
[----:B------:R-:W-:-:S03]  /*04a0*/  ISETP.NE.AND P2, PT, RZ, UR20, PT ;  /* 0x00000014ff007c0c */ /* 0x000fc6000bf45270 */
[----:B------:R-:W-:Y:S02]  /*04b0*/  SHF.R.S32.HI R12, RZ, 0x1f, R7 ;  /* 0x0000001fff0c7819 */ /* 0x000fe40000011407 */
[----:B-----5:R-:W-:Y:S02]  /*04c0*/  I2FP.F32.U32 R9, UR11 ;  /* 0x0000000b00097c45 */ /* 0x020fe40008201000 */
[----:B------:R-:W-:Y:S02]  /*04d0*/  LEA.HI R3, R12, R7, RZ, 0x3 ;  /* 0x000000070c037211 */ /* 0x000fe400078f18ff */
[----:B-1----:R-:W-:Y:S01]  /*04e0*/  ISETP.NE.OR P0, PT, R5, RZ, !P0 ;  /* 0x000000ff0500720c */ /* 0x002fe20004705670 */
[----:B------:R-:W-:Y:S01]  /*04f0*/  FMUL R9, R9, UR4 ;  /* 0x0000000409097c20 */ /* 0x000fe20008400000 */
[--C-:B------:R-:W-:Y:S01]  /*0500*/  SHF.R.S32.HI R5, RZ, 0x3, R3.reuse ;  /* 0x00000003ff057819 */ /* 0x100fe20000011403 */
[----:B------:R-:W-:Y:S01]  /*0510*/  ULDC UR4, c[0x0][0x154] ;  /* 0x0000550000047ab9 */ /* 0x000fe20000000800 */
[----:B--2---:R-:W-:Y:S01]  /*0520*/  SHF.R.S32.HI R0, RZ, 0x1f, R3 ;  /* 0x0000001fff007819 */ /* 0x004fe20000011403 */
[----:B------:R1:W2:Y:S01]  /*0530*/  F2I.U32.TRUNC.NTZ R10, R9 ;  /* 0x00000009000a7305 */ /* 0x0002a2000020f000 */
[----:B------:R-:W-:-:S02]  /*0540*/  SHF.R.S32.HI R3, RZ, 0x1f, R4 ;  /* 0x0000001fff037819 */ /* 0x000fc40000011404 */
[----:B---3--:R-:W-:Y:S02]  /*0550*/  ISETP.NE.OR P1, PT, R8, RZ, !P1 ;  /* 0x000000ff0800720c */ /* 0x008fe40004f25670 */
[----:B------:R-:W-:Y:S02]  /*0560*/  LEA.HI R0, R0, R5, RZ, 0x2 ;  /* 0x0000000500007211 */ /* 0x000fe400078f10ff */
[----:B------:R-:W-:Y:S01]  /*0570*/  LEA.HI R3, R3, R4, RZ, 0x2 ;  /* 0x0000000403037211 */ /* 0x000fe200078f10ff */
[----:B------:R-:W-:Y:S01]  /*0580*/  VOTEU.ALL UP0, P0 ;  /* 0x00000000003f7886 */ /* 0x000fe20000000000 */
[----:B------:R-:W-:Y:S02]  /*0590*/  LOP3.LUT R0, R0, 0xfffffffc, RZ, 0xc0, !PT ;  /* 0xfffffffc00007812 */ /* 0x000fe400078ec0ff */
[----:B------:R-:W-:Y:S02]  /*05a0*/  LOP3.LUT R3, R3, 0x3ffffffc, RZ, 0xc0, !PT ;  /* 0x3ffffffc03037812 */ /* 0x000fe400078ec0ff */
[----:B0-----:R-:W-:Y:S01]  /*05b0*/  I2FP.F32.U32 R8, UR9 ;  /* 0x0000000900087c45 */ /* 0x001fe20008201000 */
[----:B------:R-:W-:Y:S01]  /*05c0*/  IMAD.IADD R0, R5, 0x1, -R0 ;  /* 0x0000000105007824 */ /* 0x000fe200078e0a00 */
[----:B------:R-:W0:Y:S01]  /*05d0*/  @!UP0 S2UR UR13, SR_CgaCtaId ;  /* 0x00000000000d89c3 */ /* 0x000e220000008800 */
[----:B------:R-:W-:Y:S01]  /*05e0*/  IMAD.IADD R3, R4, 0x1, -R3 ;  /* 0x0000000104037824 */ /* 0x000fe200078e0a03 */
[----:B------:R-:W-:Y:S01]  /*05f0*/  VOTEU.ALL UP1, P1 ;  /* 0x00000000003f7886 */ /* 0x000fe20000820000 */
[----:B-1----:R-:W-:Y:S01]  /*0600*/  FMUL R9, R8, UR4 ;  /* 0x0000000408097c20 */ /* 0x002fe20008400000 */
[----:B--2---:R-:W-:Y:S01]  /*0610*/  R2UR UR4, R10 ;  /* 0x000000000a0472ca */ /* 0x004fe200000e0000 */
[----:B------:R-:W-:Y:S01]  /*0620*/  IMAD R0, R3, 0x4, R0 ;  /* 0x0000000403007824 */ /* 0x000fe200078e0200 */
[----:B------:R-:W-:Y:S01]  /*0630*/  @!UP0 UMOV UR12, 0x400 ;  /* 0x00000400000c8882 */ /* 0x000fe20000000000 */
[----:B------:R-:W-:Y:S01]  /*0640*/  @!UP1 UMOV UR15, 0x400 ;  /* 0x00000400000f9882 */ /* 0x000fe20000000000 */
[----:B------:R-:W1:Y:S01]  /*0650*/  @!UP1 S2UR UR16, SR_CgaCtaId ;  /* 0x00000000001099c3 */ /* 0x000e620000008800 */
[----:B------:R-:W2:Y:S01]  /*0660*/  F2I.U32.TRUNC.NTZ R9, R9 ;  /* 0x0000000900097305 */ /* 0x000ea2000020f000 */
[C---:B------:R-:W-:Y:S01]  /*0670*/  IMAD.SHL.U32 R3, R0.reuse, 0x4, RZ ;  /* 0x0000000400037824 */ /* 0x040fe200078e00ff */
[C---:B------:R-:W-:Y:S01]  /*0680*/  LEA.HI R4, R0.reuse, R0, RZ, 0x1 ;  /* 0x0000000000047211 */ /* 0x040fe200078f08ff */
[----:B------:R-:W-:Y:S01]  /*0690*/  VOTEU.ALL UP2, P1 ;  /* 0x00000000003f7886 */ /* 0x000fe20000840000 */
[----:B------:R-:W-:Y:S01]  /*06a0*/  VOTEU.ALL UP3, P1 ;  /* 0x00000000003f7886 */ /* 0x000fe20000860000 */
[----:B------:R-:W-:Y:S01]  /*06b0*/  VOTEU.ALL UP4, P1 ;  /* 0x00000000003f7886 */ /* 0x000fe20000880000 */
[----:B------:R-:W-:Y:S01]  /*06c0*/  LOP3.LUT R8, R0, 0xc, R3, 0x78, !PT ;  /* 0x0000000c00087812 */ /* 0x000fe200078e7803 */
[----:B------:R-:W-:Y:S01]  /*06d0*/  VOTEU.ALL UP5, P1 ;  /* 0x00000000003f7886 */ /* 0x000fe200008a0000 */
[----:B------:R-:W-:Y:S01]  /*06e0*/  LOP3.LUT R5, R4, 0xfffffffe, RZ, 0xc0, !PT ;  /* 0xfffffffe04057812 */ /* 0x000fe200078ec0ff */
[----:B------:R-:W-:Y:S01]  /*06f0*/  UIADD3 UR4, -UR4, URZ, URZ ;  /* 0x0000003f04047290 */ /* 0x000fe2000fffe13f */
[----:B------:R-:W3:Y:S03]  /*0700*/  LDC R3, c[0x0][0x140] ;  /* 0x00005000ff037b82 */ /* 0x000ee60000000800 */
[----:B------:R-:W-:Y:S01]  /*0710*/  UIMAD UR8, UR8, UR4, UR11 ;  /* 0x00000004080872a4 */ /* 0x000fe2000f8e020b */
[----:B------:R-:W-:Y:S01]  /*0720*/  IMAD.IADD R5, R0, 0x1, -R5 ;  /* 0x0000000100057824 */ /* 0x000fe200078e0a05 */
[----:B--2---:R-:W-:Y:S01]  /*0730*/  R2UR UR10, R9 ;  /* 0x00000000090a72ca */ /* 0x004fe200000e0000 */
[----:B------:R-:W-:Y:S01]  /*0740*/  UMOV UR4, 0x20 ;  /* 0x0000002000047882 */ /* 0x000fe20000000000 */
[----:B0-----:R-:W-:Y:S01]  /*0750*/  @!UP0 ULEA UR14, UR13, UR12, 0x18 ;  /* 0x0000000c0d0e8291 */ /* 0x001fe2000f8ec03f */
[----:B------:R-:W-:Y:S01]  /*0760*/  IMAD.MOV.U32 R9, RZ, RZ, 0x1 ;  /* 0x00000001ff097424 */ /* 0x000fe200078e00ff */
[----:B------:R-:W-:Y:S01]  /*0770*/  ISETP.NE.AND P3, PT, R5, UR8, PT ;  /* 0x0000000805007c0c */ /* 0x000fe2000bf65270 */
[----:B------:R-:W-:-:S04]  /*0780*/  @!UP0 UIADD3 UR4, -UR4, 0x100000, URZ ;  /* 0x0010000004048890 */ /* 0x000fc8000fffe13f */
[----:B------:R-:W-:Y:S02]  /*0790*/  @!UP0 USHF.L.U32 UR5, UR4, 0xb, URZ ;  /* 0x0000000b04058899 */ /* 0x000fe4000800063f */
[----:B------:R-:W-:Y:S02]  /*07a0*/  @!UP0 USHF.L.U32 UR4, UR4, 0x1, URZ ;  /* 0x0000000104048899 */ /* 0x000fe4000800063f */
[----:B------:R-:W-:-:S04]  /*07b0*/  @!UP1 UIADD3 UR12, -UR17, 0x100000, URZ ;  /* 0x00100000110c9890 */ /* 0x000fc8000fffe13f */
[----:B------:R-:W-:Y:S02]  /*07c0*/  @!UP1 USHF.L.U32 UR13, UR12, 0xb, URZ ;  /* 0x0000000b0c0d9899 */ /* 0x000fe4000800063f */
[----:B------:R-:W-:Y:S02]  /*07d0*/  @!UP1 USHF.L.U32 UR12, UR12, 0x1, URZ ;  /* 0x000000010c0c9899 */ /* 0x000fe4000800063f */
[----:B-1----:R-:W-:Y:S01]  /*07e0*/  @!UP1 ULEA UR15, UR16, UR15, 0x18 ;  /* 0x0000000f100f9291 */ /* 0x002fe2000f8ec03f */
[----:B------:R-:W-:Y:S01]  /*07f0*/  VOTEU.ALL UP0, P0 ;  /* 0x00000000003f7886 */ /* 0x000fe20000000000 */
[----:B------:R-:W-:Y:S01]  /*0800*/  VOTEU.ALL UP1, P0 ;  /* 0x00000000003f7886 */ /* 0x000fe20000020000 */
[----:B------:R-:W-:Y:S01]  /*0810*/  UIADD3 UR10, -UR10, URZ, URZ ;  /* 0x0000003f0a0a7290 */ /* 0x000fe2000fffe13f */
[----:B------:R-:W-:Y:S01]  /*0820*/  LOP3.LUT P0, RZ, R7, 0x7, RZ, 0xc0, !PT ;  /* 0x0000000707ff7812 */ /* 0x000fe2000780c0ff */
[----:B------:R-:W0:Y:S02]  /*0830*/  FENCE.VIEW.ASYNC.S ;  /* 0x00000000000073c6 */ /* 0x000e240000000000 */
[----:B0-----:R-:W0:Y:S01]  /*0840*/  @!UP0 SYNCS.EXCH.64 URZ, [UR14+0x70], UR4 ;  /* 0x000070040e3f85b2 */ /* 0x001e220008000100 */
[----:B------:R-:W-:-:S02]  /*0850*/  @P3 LEA.HI R0, R8, R8, RZ, 0x1 ;  /* 0x0000000808003211 */ /* 0x000fc400078f08ff */
[----:B---3--:R-:W-:Y:S02]  /*0860*/  ISETP.EQ.U32.AND P1, PT, R3, 0x1, PT ;  /* 0x000000010300780c */ /* 0x008fe40003f22070 */
[----:B------:R-:W-:Y:S02]  /*0870*/  @P3 SHF.R.S32.HI R0, RZ, 0x1, R0 ;  /* 0x00000001ff003819 */ /* 0x000fe40000011400 */
[----:B------:R-:W-:Y:S01]  /*0880*/  ISETP.LT.U32.AND P0, PT, R8, 0x2, !P0 ;  /* 0x000000020800780c */ /* 0x000fe20004701070 */
[----:B------:R1:W2:Y:S01]  /*0890*/  @!UP1 SYNCS.EXCH.64 URZ, [UR14+0x78], UR4 ;  /* 0x000078040e3f95b2 */ /* 0x0002a20008000100 */
[----:B------:R-:W-:Y:S01]  /*08a0*/  NOP ;  /* 0x0000000000007918 */ /* 0x000fe20000000000 */
[----:B-1----:R-:W-:Y:S01]  /*08b0*/  UIMAD UR4, UR23, UR10, UR9 ;  /* 0x0000000a170472a4 */ /* 0x002fe2000f8e0209 */
[----:B------:R1:W3:Y:S05]  /*08c0*/  @!UP2 SYNCS.EXCH.64 URZ, [UR15+0x50], UR12 ;  /* 0x0000500c0f3fa5b2 */ /* 0x0002ea0008000100 */
[----:B------:R-:W-:-:S02]  /*08d0*/  @P3 ISETP.NE.AND P4, PT, R0, UR4, PT ;  /* 0x0000000400003c0c */ /* 0x000fc4000bf85270 */
[----:B------:R-:W-:Y:S02]  /*08e0*/  SEL R0, RZ, 0x1, !P0 ;  /* 0x00000001ff007807 */ /* 0x000fe40004000000 */
[----:B------:R-:W-:-:S04]  /*08f0*/  @P3 SEL R9, RZ, 0x1, P4 ;  /* 0x00000001ff093807 */ /* 0x000fc80002000000 */
[----:B------:R-:W-:Y:S01]  /*0900*/  LOP3.LUT R9, R9, R0, RZ, 0xc0, !PT ;  /* 0x0000000009097212 */ /* 0x000fe200078ec0ff */
[----:B------:R1:W0:Y:S01]  /*0910*/  @!UP3 SYNCS.EXCH.64 URZ, [UR15+0x58], UR12 ;  /* 0x0000580c0f3fb5b2 */ /* 0x0002220008000100 */
[----:B------:R1:W0:Y:S01]  /*0920*/  @!UP4 SYNCS.EXCH.64 URZ, [UR15+0x60], UR12 ;  /* 0x0000600c0f3fc5b2 */ /* 0x0002220008000100 */
[----:B------:R1:W0:Y:S01]  /*0930*/  @!UP5 SYNCS.EXCH.64 URZ, [UR15+0x68], UR12 ;  /* 0x0000680c0f3fd5b2 */ /* 0x0002220008000100 */
[----:B------:R-:W-:Y:S01]  /*0940*/  NOP ;  /* 0x0000000000007918 */ /* 0x000fe20000000000 */
[----:B-1----:R-:W-:Y:S05]  /*0950*/  @!P1 BRA `(.L_x_3) ;  /* 0x0000000000089947 */ /* 0x002fea0003800000 */
[----:B0-234-:R-:W-:Y:S01]  /*0960*/  UCGABAR_ARV ;  /* 0x00000000000079c7 */ /* 0x01dfe20008000000 */
[----:B------:R-:W-:Y:S05]  /*0970*/  BRA `(.L_x_4) ;  /* 0x0000000000047947 */ /* 0x000fea0003800000 */
.L_x_3:
[----:B0-234-:R-:W-:Y:S01]  /*0980*/  NOP ;  /* 0x0000000000007918 */ /* 0x01dfe20000000000 */
.L_x_4:
[----:B------:R-:W-:Y:S01]  /*0990*/  ULDC.64 UR4, c[0x0][0x598] ;  /* 0x0001660000047ab9 */ /* 0x000fe20000000a00 */
[----:B------:R-:W-:Y:S01]  /*09a0*/  ULDC.64 UR18, c[0x0][0x208] ;  /* 0x0000820000127ab9 */ /* 0x000fe20000000a00 */
[----:B------:R-:W-:-:S04]  /*09b0*/  ISETP.NE.U32.AND P0, PT, RZ, UR4, PT ;  /* 0x00000004ff007c0c */ /* 0x000fc8000bf05070 */
[----:B------:R-:W-:-:S13]  /*09c0*/  ISETP.NE.AND.EX P0, PT, RZ, UR5, PT, P0 ;  /* 0x00000005ff007c0c */ /* 0x000fda000bf05300 */
[----:B------:R-:W-:Y:S05]  /*09d0*/  @!P0 BRA `(.L_x_5) ;  /* 0x00000000001c8947 */ /* 0x000fea0003800000 */
[----:B------:R-:W0:Y:S02]  /*09e0*/  LDC.64 R2, c[0x0][0x598] ;  /* 0x00016600ff027b82 */ /* 0x000e240000000a00 */
[----:B0-----:R-:W2:Y:S02]  /*09f0*/  LDG.E.64 R2, desc[UR18][R2.64] ;  /* 0x0000001202027981 */ /* 0x001ea4000c1e1b00 */
[----:B--2---:R-:W-:-:S04]  /*0a00*/  ISETP.NE.U32.AND P0, PT, R2, RZ, PT ;  /* 0x000000ff0200720c */ /* 0x004fc80003f05070 */
[----:B------:R-:W-:-:S13]  /*0a10*/  ISETP.NE.AND.EX P0, PT, R3, RZ, PT, P0 ;  /* 0x000000ff0300720c */ /* 0x000fda0003f05300 */
[----:B------:R-:W-:Y:S05]  /*0a20*/  @!P0 BRA `(.L_x_5) ;  /* 0x0000000000088947 */ /* 0x000fea0003800000 */
[----:B------:R0:W5:Y:S01]  /*0a30*/  LD.E R10, desc[UR18][R2.64] ;  /* 0x00000012020a7980 */ /* 0x000162000c101900 */
[----:B------:R-:W-:Y:S05]  /*0a40*/  BRA `(.L_x_6) ;  /* 0x0000000000207947 */ /* 0x000fea0003800000 */
.L_x_5:
[----:B------:R-:W-:Y:S02]  /*0a50*/  ULDC.64 UR4, c[0x0][0x588] ;  /* 0x0001620000047ab9 */ /* 0x000fe40000000a00 */
[----:B------:R-:W-:-:S04]  /*0a60*/  ISETP.NE.U32.AND P0, PT, RZ, UR4, PT ;  /* 0x00000004ff007c0c */ /* 0x000fc8000bf05070 */
[----:B------:R-:W-:-:S13]  /*0a70*/  ISETP.NE.AND.EX P0, PT, RZ, UR5, PT, P0 ;  /* 0x00000005ff007c0c */ /* 0x000fda000bf05300 */
[----:B------:R-:W-:Y:S05]  /*0a80*/  @!P0 BRA `(.L_x_7) ;  /* 0x00000000000c8947 */ /* 0x000fea0003800000 */
[----:B------:R-:W0:Y:S02]  /*0a90*/  LDC.64 R10, c[0x0][0x588] ;  /* 0x00016200ff0a7b82 */ /* 0x000e240000000a00 */
[----:B0-----:R1:W5:Y:S01]  /*0aa0*/  LDG.E R10, desc[UR18][R10.64] ;  /* 0x000000120a0a7981 */ /* 0x001362000c1e1900 */
[----:B------:R-:W-:Y:S05]  /*0ab0*/  BRA `(.L_x_6) ;  /* 0x0000000000047947 */ /* 0x000fea0003800000 */
.L_x_7:
[----:B------:R-:W2:Y:S02]  /*0ac0*/  LDC R10, c[0x0][0x580] ;  /* 0x00016000ff0a7b82 */ /* 0x000ea40000000800 */
.L_x_6:
[----:B------:R-:W-:Y:S02]  /*0ad0*/  ULDC.64 UR4, c[0x0][0x5a0] ;  /* 0x0001680000047ab9 */ /* 0x000fe40000000a00 */
[----:B------:R-:W-:-:S04]  /*0ae0*/  ISETP.NE.U32.AND P0, PT, RZ, UR4, PT ;  /* 0x00000004ff007c0c */ /* 0x000fc8000bf05070 */
[----:B------:R-:W-:-:S13]  /*0af0*/  ISETP.NE.AND.EX P0, PT, RZ, UR5, PT, P0 ;  /* 0x00000005ff007c0c */ /* 0x000fda000bf05300 */
[----:B------:R-:W-:Y:S05]  /*0b00*/  @!P0 BRA `(.L_x_8) ;  /* 0x00000000001c8947 */ /* 0x000fea0003800000 */
[----:B0-----:R-:W0:Y:S02]  /*0b10*/  LDC.64 R2, c[0x0][0x5a0] ;  /* 0x00016800ff027b82 */ /* 0x001e240000000a00 */
[----:B0-----:R-:W3:Y:S02]  /*0b20*/  LDG.E.64 R2, desc[UR18][R2.64] ;  /* 0x0000001202027981 */ /* 0x001ee4000c1e1b00 */
[----:B---3--:R-:W-:-:S04]  /*0b30*/  ISETP.NE.U32.AND P0, PT, R2, RZ, PT ;  /* 0x000000ff0200720c */ /* 0x008fc80003f05070 */
[----:B------:R-:W-:-:S13]  /*0b40*/  ISETP.NE.AND.EX P0, PT, R3, RZ, PT, P0 ;  /* 0x000000ff0300720c */ /* 0x000fda0003f05300 */
[----:B------:R-:W-:Y:S05]  /*0b50*/  @!P0 BRA `(.L_x_8) ;  /* 0x0000000000088947 */ /* 0x000fea0003800000 */
[----:B-1----:R0:W5:Y:S01]  /*0b60*/  LD.E R11, desc[UR18][R2.64] ;  /* 0x00000012020b7980 */ /* 0x002162000c101900 */
[----:B------:R-:W-:Y:S05]  /*0b70*/  BRA `(.L_x_9) ;  /* 0x0000000000207947 */ /* 0x000fea0003800000 */
.L_x_8:
[----:B------:R-:W-:Y:S02]  /*0b80*/  ULDC.64 UR4, c[0x0][0x590] ;  /* 0x0001640000047ab9 */ /* 0x000fe40000000a00 */
[----:B------:R-:W-:-:S04]  /*0b90*/  ISETP.NE.U32.AND P0, PT, RZ, UR4, PT ;  /* 0x00000004ff007c0c */ /* 0x000fc8000bf05070 */
[----:B------:R-:W-:-:S13]  /*0ba0*/  ISETP.NE.AND.EX P0, PT, RZ, UR5, PT, P0 ;  /* 0x00000005ff007c0c */ /* 0x000fda000bf05300 */
[----:B------:R-:W-:Y:S05]  /*0bb0*/  @!P0 BRA `(.L_x_10) ;  /* 0x00000000000c8947 */ /* 0x000fea0003800000 */
[----:B0-----:R-:W1:Y:S02]  /*0bc0*/  LDC.64 R2, c[0x0][0x590] ;  /* 0x00016400ff027b82 */ /* 0x001e640000000a00 */
[----:B-1----:R1:W5:Y:S01]  /*0bd0*/  LDG.E R11, desc[UR18][R2.64] ;  /* 0x00000012020b7981 */ /* 0x002362000c1e1900 */
[----:B------:R-:W-:Y:S05]  /*0be0*/  BRA `(.L_x_9) ;  /* 0x0000000000047947 */ /* 0x000fea0003800000 */
.L_x_10:
[----:B-1----:R-:W3:Y:S02]  /*0bf0*/  LDC R11, c[0x0][0x584] ;  /* 0x00016100ff0b7b82 */ /* 0x002ee40000000800 */
.L_x_9:
[----:B------:R-:W-:Y:S01]  /*0c00*/  ULDC UR4, c[0x0][0x65c] ;  /* 0x0001970000047ab9 */ /* 0x000fe20000000800 */
[----:B01----:R-:W0:Y:S01]  /*0c10*/  LDC.64 R2, c[0x0][0x650] ;  /* 0x00019400ff027b82 */ /* 0x003e220000000a00 */
[----:B------:R-:W-:Y:S01]  /*0c20*/  UISETP.NE.AND UP2, UPT, UR4, 0x1, UPT ;  /* 0x000000010400788c */ /* 0x000fe2000bf45270 */
[----:B------:R-:W-:Y:S01]  /*0c30*/  PRMT R13, RZ, 0x7610, R13 ;  /* 0x00007610ff0d7816 */ /* 0x000fe2000000000d */
[----:B------:R-:W-:Y:S01]  /*0c40*/  UISETP.NE.AND UP0, UPT, UR20, 0x2, UPT ;  /* 0x000000021400788c */ /* 0x000fe2000bf05270 */
[----:B------:R-:W-:-:S08]  /*0c50*/  IMAD.MOV.U32 R4, RZ, RZ, -0x1 ;  /* 0xffffffffff047424 */ /* 0x000fd000078e00ff */
[----:B------:R-:W-:Y:S01]  /*0c60*/  @UP2 ULDC UR14, c[0x0][0x10] ;  /* 0x00000400000e2ab9 */ /* 0x000fe20000000800 */
[----:B------:R-:W-:Y:S01]  /*0c70*/  @UP2 UMOV UR4, UR9 ;  /* 0x0000000900042c82 */ /* 0x000fe20008000000 */
[----:B------:R-:W-:Y:S01]  /*0c80*/  @UP2 UMOV UR5, URZ ;  /* 0x0000003f00052c82 */ /* 0x000fe20008000000 */
[----:B------:R-:W-:Y:S01]  /*0c90*/  @!UP2 ULDC UR16, c[0x0][0xc] ;  /* 0x000003000010aab9 */ /* 0x000fe20000000800 */
[----:B------:R-:W-:Y:S01]  /*0ca0*/  @UP2 UIMAD.WIDE.U32 UR14, UR11, UR14, UR4 ;  /* 0x0000000e0b0e22a5 */ /* 0x000fe2000f8e0004 */
[----:B------:R-:W-:Y:S02]  /*0cb0*/  ULDC UR12, c[0x0][0xc] ;  /* 0x00000300000c7ab9 */ /* 0x000fe40000000800 */
[----:B------:R-:W-:Y:S01]  /*0cc0*/  @UP2 UMOV UR4, URZ ;  /* 0x0000003f00042c82 */ /* 0x000fe20008000000 */
[----:B------:R-:W-:Y:S01]  /*0cd0*/  UMOV UR5, URZ ;  /* 0x0000003f00057c82 */ /* 0x000fe20008000000 */
[----:B------:R-:W-:Y:S01]  /*0ce0*/  @UP2 UIADD3 UR15, UR15, UR4, URZ ;  /* 0x000000040f0f2290 */ /* 0x000fe2000fffe03f */
[----:B------:R-:W-:-:S02]  /*0cf0*/  ULDC UR13, c[0x0][0x10] ;  /* 0x00000400000d7ab9 */ /* 0x000fc40000000800 */
[----:B------:R-:W-:Y:S01]  /*0d00*/  UMOV UR4, UR11 ;  /* 0x0000000b00047c82 */ /* 0x000fe20008000000 */
[----:B------:R-:W-:Y:S02]  /*0d10*/  UIMAD.WIDE.U32 UR12, UR12, UR13, URZ ;  /* 0x0000000d0c0c72a5 */ /* 0x000fe4000f8e003f */
[----:B------:R-:W-:Y:S01]  /*0d20*/  @!UP2 UIMAD.WIDE.U32 UR4, UR9, UR16, UR4 ;  /* 0x000000100904a2a5 */ /* 0x000fe2000f8e0004 */
[----:B------:R-:W-:Y:S02]  /*0d30*/  ULDC UR11, c[0x0][0x14] ;  /* 0x00000500000b7ab9 */ /* 0x000fe40000000800 */
[----:B------:R-:W-:Y:S02]  /*0d40*/  UIMAD.WIDE.U32 UR16, UR12, UR11, URZ ;  /* 0x0000000b0c1072a5 */ /* 0x000fe4000f8e003f */
[----:B------:R-:W-:Y:S02]  /*0d50*/  UIMAD UR13, UR13, UR11, URZ ;  /* 0x0000000b0d0d72a4 */ /* 0x000fe4000f8e023f */
[----:B------:R-:W-:Y:S01]  /*0d60*/  @!UP2 UMOV UR14, UR4 ;  /* 0x00000004000eac82 */ /* 0x000fe20008000000 */
[----:B------:R-:W-:Y:S01]  /*0d70*/  @!UP2 UMOV UR15, UR5 ;  /* 0x00000005000fac82 */ /* 0x000fe20008000000 */
[----:B------:R-:W-:-:S02]  /*0d80*/  UIADD3 UR13, UR17, UR13, URZ ;  /* 0x0000000d110d7290 */ /* 0x000fc4000fffe03f */
[----:B------:R-:W-:-:S04]  /*0d90*/  UIADD3 UR4, UP1, UR14, UR16, URZ ;  /* 0x000000100e047290 */ /* 0x000fc8000ff3e03f */
[----:B------:R-:W-:Y:S02]  /*0da0*/  UIADD3.X UR5, UR15, UR13, URZ, UP1, !UPT ;  /* 0x0000000d0f057290 */ /* 0x000fe40008ffe43f */
[----:B------:R-:W-:Y:S02]  /*0db0*/  USEL UR4, UR4, UR14, !UP0 ;  /* 0x0000000e04047287 */ /* 0x000fe4000c000000 */
[----:B------:R-:W-:-:S04]  /*0dc0*/  USEL UR5, UR5, UR15, !UP0 ;  /* 0x0000000f05057287 */ /* 0x000fc8000c000000 */
[----:B0-----:R-:W-:Y:S01]  /*0dd0*/  ISETP.LE.U32.AND P0, PT, R2, UR4, PT ;  /* 0x0000000402007c0c */ /* 0x001fe2000bf03070 */
[----:B------:R-:W-:Y:S02]  /*0de0*/  IMAD.MOV.U32 R2, RZ, RZ, -0x1 ;  /* 0xffffffffff027424 */ /* 0x000fe400078e00ff */
[----:B------:R-:W-:Y:S02]  /*0df0*/  IMAD.U32 R0, RZ, RZ, UR5 ;  /* 0x00000005ff007e24 */ /* 0x000fe4000f8e00ff */
[----:B------:R-:W-:-:S03]  /*0e00*/  IMAD.U32 R5, RZ, RZ, UR5 ;  /* 0x00000005ff057e24 */ /* 0x000fc6000f8e00ff */
[----:B------:R-:W-:Y:S01]  /*0e10*/  ISETP.GE.U32.AND.EX P0, PT, R0, R3, PT, P0 ;  /* 0x000000030000720c */ /* 0x000fe20003f06100 */
[----:B------:R-:W-:Y:S02]  /*0e20*/  IMAD.U32 R0, RZ, RZ, UR4 ;  /* 0x00000004ff007e24 */ /* 0x000fe4000f8e00ff */
[----:B------:R-:W-:-:S10]  /*0e30*/  IMAD.MOV.U32 R3, RZ, RZ, -0x1 ;  /* 0xffffffffff037424 */ /* 0x000fd400078e00ff */
[----:B------:R-:W-:Y:S05]  /*0e40*/  @P0 BRA `(.L_x_11) ;  /* 0x0000000400480947 */ /* 0x000fea0003800000 */
[----:B------:R-:W-:Y:S01]  /*0e50*/  ULDC.64 UR24, c[0x0][0x628] ;  /* 0x00018a0000187ab9 */ /* 0x000fe20000000a00 */
[C---:B------:R-:W-:Y:S01]  /*0e60*/  R2UR UR27, R0.reuse ;  /* 0x00000000001b72ca */ /* 0x040fe200000e0000 */
[----:B------:R-:W-:Y:S01]  /*0e70*/  ULDC UR26, c[0x0][0x630] ;  /* 0x00018c00001a7ab9 */ /* 0x000fe20000000800 */
[----:B------:R-:W-:Y:S02]  /*0e80*/  ISETP.NE.U32.AND P0, PT, RZ, UR24, PT ;  /* 0x00000018ff007c0c */ /* 0x000fe4000bf05070 */
[----:B------:R-:W-:Y:S02]  /*0e90*/  R2UR UR4, R0 ;  /* 0x00000000000472ca */ /* 0x000fe400000e0000 */
[----:B------:R-:W-:Y:S02]  /*0ea0*/  ISETP.NE.AND.EX P0, PT, RZ, UR25, PT, P0 ;  /* 0x00000019ff007c0c */ /* 0x000fe4000bf05300 */
[----:B------:R-:W-:-:S11]  /*0eb0*/  R2UR UR5, R5 ;  /* 0x00000000050572ca */ /* 0x000fd600000e0000 */
[----:B------:R-:W-:Y:S05]  /*0ec0*/  @!P0 BRA `(.L_x_12) ;  /* 0x0000000000308947 */ /* 0x000fea0003800000 */
[----:B------:R-:W-:Y:S01]  /*0ed0*/  R2UR UR4, R0 ;  /* 0x00000000000472ca */ /* 0x000fe200000e0000 */
[----:B------:R-:W-:Y:S01]  /*0ee0*/  ULDC UR11, c[0x0][0x634] ;  /* 0x00018d00000b7ab9 */ /* 0x000fe20000000800 */
[----:B------:R-:W-:-:S11]  /*0ef0*/  R2UR UR12, R5 ;  /* 0x00000000050c72ca */ /* 0x000fd600000e0000 */
[----:B------:R-:W-:-:S04]  /*0f00*/  UIADD3 UR11, UP1, UR4, UR11, URZ ;  /* 0x0000000b040b7290 */ /* 0x000fc8000ff3e03f */
[----:B------:R-:W-:-:S04]  /*0f10*/  UIADD3.X UR12, URZ, UR12, URZ, UP1, !UPT ;  /* 0x0000000c3f0c7290 */ /* 0x000fc80008ffe43f */
[----:B------:R-:W-:-:S04]  /*0f20*/  UIMAD.WIDE.U32 UR4, UR12, UR24, URZ ;  /* 0x000000180c0472a5 */ /* 0x000fc8000f8e003f */
[----:B------:R-:W-:Y:S02]  /*0f30*/  UIMAD.WIDE.U32 UR14, UP1, UR11, UR25, UR4 ;  /* 0x000000190b0e72a5 */ /* 0x000fe4000f820004 */
[----:B------:R-:W-:Y:S02]  /*0f40*/  UIMAD.WIDE.U32 UR4, UR11, UR24, URZ ;  /* 0x000000180b0472a5 */ /* 0x000fe4000f8e003f */
[----:B------:R-:W-:Y:S02]  /*0f50*/  UIADD3.X UR21, URZ, URZ, URZ, UP1, !UPT ;  /* 0x0000003f3f157290 */ /* 0x000fe40008ffe43f */
[----:B------:R-:W-:Y:S01]  /*0f60*/  UIADD3 URZ, UP1, UR5, UR14, URZ ;  /* 0x0000000e053f7290 */ /* 0x000fe2000ff3e03f */
[----:B------:R-:W-:-:S03]  /*0f70*/  UMOV UR20, UR15 ;  /* 0x0000000f00147c82 */ /* 0x000fc60008000000 */
[----:B------:R-:W-:-:S12]  /*0f80*/  UIMAD.WIDE.U32.X UR4, UR12, UR25, UR20, UP1 ;  /* 0x000000190c0472a5 */ /* 0x000fd800088e0414 */
.L_x_12:
[----:B------:R-:W-:Y:S01]  /*0f90*/  USHF.R.U64 UR4, UR4, UR26, UR5 ;  /* 0x0000001a04047299 */ /* 0x000fe20008001205 */
[----:B------:R-:W-:Y:S01]  /*0fa0*/  R2UR UR15, R5 ;  /* 0x00000000050f72ca */ /* 0x000fe200000e0000 */
[----:B------:R-:W-:Y:S02]  /*0fb0*/  USHF.R.U32.HI UR5, URZ, UR26, UR5 ;  /* 0x0000001a3f057299 */ /* 0x000fe40008011605 */
[----:B------:R-:W-:Y:S01]  /*0fc0*/  UIADD3 UR12, UP1, URZ, -UR4, URZ ;  /* 0x800000043f0c7290 */ /* 0x000fe2000ff3e03f */
[----:B------:R-:W-:Y:S01]  /*0fd0*/  ULDC.64 UR20, c[0x0][0x620] ;  /* 0x0001880000147ab9 */ /* 0x000fe20000000a00 */
[----:B------:R-:W-:Y:S02]  /*0fe0*/  UMOV UR14, UR27 ;  /* 0x0000001b000e7c82 */ /* 0x000fe40008000000 */
[----:B------:R-:W-:Y:S01]  /*0ff0*/  UIADD3.X UR5, URZ, ~UR5, URZ, UP1, !UPT ;  /* 0x800000053f057290 */ /* 0x000fe20008ffe43f */
[----:B------:R-:W-:Y:S01]  /*1000*/  ULDC UR11, c[0x0][0x618] ;  /* 0x00018600000b7ab9 */ /* 0x000fe20000000800 */
[----:B------:R-:W-:-:S02]  /*1010*/  @UP2 UIMAD UR8, UR23, UR10, UR9 ;  /* 0x0000000a170822a4 */ /* 0x000fc4000f8e0209 */
[----:B------:R-:W-:Y:S02]  /*1020*/  UIMAD UR5, UR5, UR20, URZ ;  /* 0x00000014050572a4 */ /* 0x000fe4000f8e023f */
[----:B------:R-:W-:Y:S02]  /*1030*/  UIMAD.WIDE.U32 UR14, UR12, UR20, UR14 ;  /* 0x000000140c0e72a5 */ /* 0x000fe4000f8e000e */
[----:B------:R-:W-:Y:S01]  /*1040*/  UIMAD UR12, UR12, UR21, UR5 ;  /* 0x000000150c0c72a4 */ /* 0x000fe2000f8e0205 */
[----:B------:R-:W-:Y:S01]  /*1050*/  ULDC UR20, c[0x0][0x608] ;  /* 0x0001820000147ab9 */ /* 0x000fe20000000800 */
[----:B------:R-:W-:Y:S02]  /*1060*/  ULDC UR28, c[0x0][0x658] ;  /* 0x00019600001c7ab9 */ /* 0x000fe40000000800 */
[----:B------:R-:W-:Y:S01]  /*1070*/  UIADD3 UR12, UR15, UR12, URZ ;  /* 0x0000000c0f0c7290 */ /* 0x000fe2000fffe03f */
[----:B------:R-:W-:Y:S01]  /*1080*/  UMOV UR9, 0xffffffff ;  /* 0xffffffff00097882 */ /* 0x000fe20000000000 */
[----:B------:R-:W-:-:S02]  /*1090*/  ULDC UR5, c[0x0][0x600] ;  /* 0x0001800000057ab9 */ /* 0x000fc40000000800 */
[----:B------:R-:W-:Y:S02]  /*10a0*/  USHF.R.U64 UR27, UR14, UR11, UR12 ;  /* 0x0000000b0e1b7299 */ /* 0x000fe4000800120c */
[----:B------:R-:W-:Y:S02]  /*10b0*/  USHF.R.U32.HI UR12, URZ, UR11, UR12 ;  /* 0x0000000b3f0c7299 */ /* 0x000fe4000801160c */
[----:B------:R-:W-:Y:S01]  /*10c0*/  USHF.L.U32 UR9, UR9, UR28, URZ ;  /* 0x0000001c09097299 */ /* 0x000fe2000800063f */
[----:B------:R-:W-:Y:S01]  /*10d0*/  ULDC.64 UR10, c[0x0][0x640] ;  /* 0x00019000000a7ab9 */ /* 0x000fe20000000a00 */
[----:B------:R-:W-:Y:S01]  /*10e0*/  USHF.R.U64 UR32, UR27, UR20, UR12 ;  /* 0x000000141b207299 */ /* 0x000fe2000800120c */
[----:B------:R-:W-:Y:S01]  /*10f0*/  ISETP.NE.U32.AND P0, PT, RZ, UR10, PT ;  /* 0x0000000aff007c0c */ /* 0x000fe2000bf05070 */
[----:B------:R-:W-:Y:S02]  /*1100*/  USHF.R.U32.HI UR12, URZ, UR20, UR12 ;  /* 0x000000143f0c7299 */ /* 0x000fe4000801160c */
[----:B------:R-:W-:Y:S01]  /*1110*/  UIADD3 UR26, UR5, -0x1, URZ ;  /* 0xffffffff051a7890 */ /* 0x000fe2000fffe03f */
[----:B------:R-:W-:Y:S01]  /*1120*/  ISETP.NE.AND.EX P0, PT, RZ, UR11, PT, P0 ;  /* 0x0000000bff007c0c */ /* 0x000fe2000bf05300 */
[----:B------:R-:W-:-:S02]  /*1130*/  USHF.R.U64 UR33, UR32, UR28, UR12 ;  /* 0x0000001c20217299 */ /* 0x000fc4000800120c */
[----:B------:R-:W-:Y:S02]  /*1140*/  USHF.R.U32.HI UR14, URZ, UR28, UR12 ;  /* 0x0000001c3f0e7299 */ /* 0x000fe4000801160c */
[----:B------:R-:W-:Y:S01]  /*1150*/  ULOP3.LUT UR12, URZ, UR9, URZ, 0x33, !UPT ;  /* 0x000000093f0c7292 */ /* 0x000fe2000f8e333f */
[----:B------:R-:W-:Y:S01]  /*1160*/  ULDC UR29, c[0x0][0x648] ;  /* 0x00019200001d7ab9 */ /* 0x000fe20000000800 */
[----:B------:R-:W-:Y:S01]  /*1170*/  ULDC UR30, c[0x0][0x638] ;  /* 0x00018e00001e7ab9 */ /* 0x000fe20000000800 */
[----:B------:R-:W-:Y:S01]  /*1180*/  UMOV UR31, 0x1 ;  /* 0x00000001001f7882 */ /* 0x000fe20000000000 */
[----:B------:R-:W-:-:S04]  /*1190*/  UMOV UR9, UR33 ;  /* 0x0000002100097c82 */ /* 0x000fc80008000000 */
[----:B------:R-:W-:Y:S05]  /*11a0*/  @!P0 BRA `(.L_x_13) ;  /* 0x0000000000308947 */ /* 0x000fea0003800000 */
[----:B------:R-:W-:Y:S02]  /*11b0*/  ULDC UR9, c[0x0][0x64c] ;  /* 0x0001930000097ab9 */ /* 0x000fe40000000800 */
        /* <DEDUP_REMOVED lines=8> */
[----:B------:R-:W-:-:S07]  /*1240*/  UIMAD.WIDE.U32.X UR10, UR23, UR11, UR24, UP1 ;  /* 0x0000000b170a72a5 */ /* 0x000fce00088e0418 */
[----:B------:R-:W-:Y:S01]  /*1250*/  UMOV UR9, UR10 ;  /* 0x0000000a00097c82 */ /* 0x000fe20008000000 */
[----:B------:R-:W-:-:S05]  /*1260*/  UMOV UR14, UR11 ;  /* 0x0000000b000e7c82 */ /* 0x000fca0008000000 */
.L_x_13:
[----:B------:R-:W-:Y:S01]  /*1270*/  USHF.R.U64 UR10, UR9, UR29, UR14 ;  /* 0x0000001d090a7299 */ /* 0x000fe2000800120e */
[----:B------:R-:W-:Y:S01]  /*1280*/  IMAD.MOV.U32 R13, RZ, RZ, 0x1 ;  /* 0x00000001ff0d7424 */ /* 0x000fe200078e00ff */
[----:B------:R-:W-:Y:S01]  /*1290*/  USHF.L.U32 UR9, UR31, UR28, URZ ;  /* 0x0000001c1f097299 */ /* 0x000fe2000800063f */
[----:B------:R-:W-:Y:S01]  /*12a0*/  IMAD.U32 R4, RZ, RZ, UR4 ;  /* 0x00000004ff047e24 */ /* 0x000fe2000f8e00ff */
[----:B------:R-:W-:Y:S02]  /*12b0*/  ULOP3.LUT UR12, UR32, UR12, URZ, 0xc0, !UPT ;  /* 0x0000000c200c7292 */ /* 0x000fe4000f8ec03f */
[----:B------:R-:W-:Y:S02]  /*12c0*/  UIADD3 UR11, -UR10, URZ, URZ ;  /* 0x0000003f0a0b7290 */ /* 0x000fe4000fffe13f */
[----:B------:R-:W-:Y:S02]  /*12d0*/  UIMAD UR12, UR9, UR10, UR12 ;  /* 0x0000000a090c72a4 */ /* 0x000fe4000f8e020c */
[----:B------:R-:W-:-:S02]  /*12e0*/  ULOP3.LUT UR26, UR27, UR26, URZ, 0xc0, !UPT ;  /* 0x0000001a1b1a7292 */ /* 0x000fc4000f8ec03f */
[----:B------:R-:W-:Y:S01]  /*12f0*/  UIMAD UR9, UR11, UR30, UR33 ;  /* 0x0000001e0b0972a4 */ /* 0x000fe2000f8e0221 */
[----:B------:R-:W-:Y:S02]  /*1300*/  ULDC UR10, c[0x0][0x610] ;  /* 0x00018400000a7ab9 */ /* 0x000fe40000000800 */
[----:B------:R-:W-:Y:S02]  /*1310*/  UIMAD UR8, UR12, UR10, UR8 ;  /* 0x0000000a0c0872a4 */ /* 0x000fe4000f8e0208 */
[----:B------:R-:W-:-:S04]  /*1320*/  UIMAD UR9, UR9, UR5, UR26 ;  /* 0x00000005090972a4 */ /* 0x000fc8000f8e021a */
[----:B------:R-:W-:Y:S02]  /*1330*/  USEL UR5, UR9, UR8, !UP2 ;  /* 0x0000000809057287 */ /* 0x000fe4000d000000 */
[----:B------:R-:W-:-:S04]  /*1340*/  USEL UR8, UR8, UR9, !UP2 ;  /* 0x0000000908087287 */ /* 0x000fc8000d000000 */
[----:B------:R-:W-:Y:S02]  /*1350*/  IMAD.U32 R3, RZ, RZ, UR5 ;  /* 0x00000005ff037e24 */ /* 0x000fe4000f8e00ff */
[----:B------:R-:W-:-:S07]  /*1360*/  IMAD.U32 R2, RZ, RZ, UR8 ;  /* 0x00000008ff027e24 */ /* 0x000fce000f8e00ff */
.L_x_11:
[----:B------:R-:W-:Y:S05]  /*1370*/  @!P1 BRA `(.L_x_14) ;  /* 0x00000000000c9947 */ /* 0x000fea0003800000 */
[----:B------:R-:W-:Y:S01]  /*1380*/  UCGABAR_WAIT ;  /* 0x0000000000007dc7 */ /* 0x000fe20008000000 */
[----:B------:R-:W-:Y:S01]  /*1390*/  CCTL.IVALL ;  /* 0x00000000ff00798f */ /* 0x000fe20002000000 */
[----:B------:R-:W-:Y:S05]  /*13a0*/  BRA `(.L_x_15) ;  /* 0x0000000000047947 */ /* 0x000fea0003800000 */
.L_x_14:
[----:B------:R-:W-:Y:S06]  /*13b0*/  BAR.SYNC.DEFER_BLOCKING 0x0 ;  /* 0x0000000000007b1d */ /* 0x000fec0000010000 */
.L_x_15:
[----:B------:R-:W-:Y:S02]  /*13c0*/  ULDC UR4, c[0x0][0x28c] ;  /* 0x0000a30000047ab9 */ /* 0x000fe40000000800 */
[----:B------:R-:W-:-:S04]  /*13d0*/  UIADD3 UR4, UR4, 0x7f, URZ ;  /* 0x0000007f04047890 */ /* 0x000fc8000fffe03f */
[----:B------:R-:W-:-:S04]  /*13e0*/  USHF.R.S32.HI UR5, URZ, 0x1f, UR4 ;  /* 0x0000001f3f057899 */ /* 0x000fc80008011404 */
[----:B------:R-:W-:-:S04]  /*13f0*/  ULEA.HI UR5, UR5, UR4, URZ, 0x7 ;  /* 0x0000000405057291 */ /* 0x000fc8000f8f383f */
[----:B------:R-:W-:Y:S01]  /*1400*/  USHF.R.S32.HI UR14, URZ, 0x7, UR5 ;  /* 0x000000073f0e7899 */ /* 0x000fe20008011405 */
[----:B------:R-:W-:Y:S11]  /*1410*/  @!P2 BRA `(.L_x_16) ;  /* 0x0000004400a4a947 */ /* 0x000ff60003800000 */
[----:B------:R-:W-:-:S06]  /*1420*/  UISETP.GT.U32.AND UP1, UPT, UR22, 0x1, UPT ;  /* 0x000000011600788c */ /* 0x000fcc000bf24070 */
[----:B------:R-:W-:-:S13]  /*1430*/  PLOP3.LUT P0, PT, PT, PT, UP1, 0x80, 0x0 ;  /* 0x000000000000781c */ /* 0x000fda0003f0f018 */
[----:B------:R-:W-:Y:S05]  /*1440*/  @P0 EXIT ;  /* 0x000000000000094d */ /* 0x000fea0003800000 */
.L_x_17:
[----:B------:R-:W-:-:S08]  /*1450*/  NOP ;  /* 0x0000000000007918 */ /* 0x000fd00000000000 */
[----:B------:R-:W0:Y:S02]  /*1460*/  USETMAXREG.TRY_ALLOC.CTAPOOL UP1, 0xe8 ;  /* 0x000000e8000079c8 */ /* 0x000e240008020600 */
[----:B0-----:R-:W-:-:S13]  /*1470*/  PLOP3.LUT P0, PT, PT, PT, UP1, 0x80, 0x0 ;  /* 0x000000000000781c */ /* 0x001fda0003f0f018 */
[----:B------:R-:W-:Y:S05]  /*1480*/  @!P0 BRA `(.L_x_17) ;  /* 0xfffffffc00f08947 */ /* 0x000fea000383ffff */
[----:B------:R-:W-:-:S13]  /*1490*/  LOP3.LUT P0, RZ, R13, 0xff, RZ, 0xc0, !PT ;  /* 0x000000ff0dff7812 */ /* 0x000fda000780c0ff */
[----:B------:R-:W-:Y:S05]  /*14a0*/  @!P0 EXIT ;  /* 0x000000000000894d */ /* 0x000fea0003800000 */
[----:B------:R-:W0:Y:S01]  /*14b0*/  S2UR UR5, SR_CgaCtaId ;  /* 0x00000000000579c3 */ /* 0x000e220000008800 */
[CC--:B------:R-:W-:Y:S01]  /*14c0*/  LEA.HI R6, R12.reuse, R7.reuse, RZ, 0x2 ;  /* 0x000000070c067211 */ /* 0x0c0fe200078f10ff */
[----:B------:R-:W-:Y:S01]  /*14d0*/  USHF.R.U32.HI UR4, URZ, 0x2, UR14 ;  /* 0x000000023f047899 */ /* 0x000fe2000801160e */
[----:B------:R-:W-:Y:S01]  /*14e0*/  LEA.HI R14, R12, R7, RZ, 0x5 ;  /* 0x000000070c0e7211 */ /* 0x000fe200078f28ff */
[----:B------:R-:W-:Y:S01]  /*14f0*/  UMOV UR12, 0x400 ;  /* 0x00000400000c7882 */ /* 0x000fe20000000000 */
[--C-:B------:R-:W-:Y:S01]  /*1500*/  SHF.R.S32.HI R13, RZ, 0x2, R6.reuse ;  /* 0x00000002ff0d7819 */ /* 0x100fe20000011406 */
[----:B------:R-:W-:Y:S01]  /*1510*/  ULOP3.LUT UR15, UR14, 0x3, URZ, 0xc0, !UPT ;  /* 0x000000030e0f7892 */ /* 0x000fe2000f8ec03f */
[----:B------:R-:W-:Y:S01]  /*1520*/  SHF.R.S32.HI R12, RZ, 0x1f, R6 ;  /* 0x0000001fff0c7819 */ /* 0x000fe20000011406 */
[----:B------:R-:W-:Y:S01]  /*1530*/  ULOP3.LUT UR4, UR4, 0x1, URZ, 0xc0, !UPT ;  /* 0x0000000104047892 */ /* 0x000fe2000f8ec03f */
[----:B------:R-:W-:Y:S01]  /*1540*/  LOP3.LUT R16, R6, 0xfffffffc, RZ, 0xc0, !PT ;  /* 0xfffffffc06107812 */ /* 0x000fe200078ec0ff */
[----:B------:R-:W-:Y:S01]  /*1550*/  USEL UR15, UR15, URZ, !UP0 ;  /* 0x0000003f0f0f7287 */ /* 0x000fe2000c000000 */
[----:B------:R-:W-:Y:S01]  /*1560*/  LEA.HI R12, R12, R13, RZ, 0x3 ;  /* 0x0000000d0c0c7211 */ /* 0x000fe200078f18ff */
[----:B------:R-:W-:-:S02]  /*1570*/  UISETP.EQ.U32.AND UP0, UPT, UR4, 0x1, !UP0 ;  /* 0x000000010400788c */ /* 0x000fc4000c702070 */
[----:B------:R-:W-:Y:S01]  /*1580*/  IMAD.IADD R16, R7, 0x1, -R16 ;  /* 0x0000000107107824 */ /* 0x000fe200078e0a10 */
[----:B------:R-:W-:Y:S01]  /*1590*/  LOP3.LUT R6, R12, 0xfffffff8, RZ, 0xc0, !PT ;  /* 0xfffffff80c067812 */ /* 0x000fe200078ec0ff */
[----:B------:R-:W-:Y:S01]  /*15a0*/  VIADD R12, R17, 0xffffffff ;  /* 0xffffffff110c7836 */ /* 0x000fe20000000000 */
[----:B------:R-:W-:Y:S01]  /*15b0*/  UISETP.LT.AND UP1, UPT, UR14, 0x1, UPT ;  /* 0x000000010e00788c */ /* 0x000fe2000bf21270 */
[----:B------:R-:W-:Y:S02]  /*15c0*/  ULDC UR6, c[0x0][0x284] ;  /* 0x0000a10000067ab9 */ /* 0x000fe40000000800 */
[----:B------:R-:W-:Y:S01]  /*15d0*/  IMAD.IADD R6, R13, 0x1, -R6 ;  /* 0x000000010d067824 */ /* 0x000fe200078e0a06 */
[C---:B------:R-:W-:Y:S01]  /*15e0*/  ISETP.NE.AND P0, PT, R12.reuse, RZ, PT ;  /* 0x000000ff0c00720c */ /* 0x040fe20003f05270 */
[----:B------:R-:W-:Y:S01]  /*15f0*/  IMAD.SHL.U32 R12, R12, 0x8, RZ ;  /* 0x000000080c0c7824 */ /* 0x000fe200078e00ff */
[----:B------:R-:W-:Y:S01]  /*1600*/  SHF.R.S32.HI R13, RZ, 0x5, R14 ;  /* 0x00000005ff0d7819 */ /* 0x000fe2000001140e */
[----:B0-----:R-:W-:Y:S01]  /*1610*/  ULEA UR12, UR5, UR12, 0x18 ;  /* 0x0000000c050c7291 */ /* 0x001fe2000f8ec03f */
[--C-:B------:R-:W-:Y:S01]  /*1620*/  SHF.R.S32.HI R7, RZ, 0x1f, R6.reuse ;  /* 0x0000001fff077819 */ /* 0x100fe20000011406 */
[----:B------:R-:W-:Y:S01]  /*1630*/  USEL UR20, UR14, 0x1, UP1 ;  /* 0x000000010e147887 */ /* 0x000fe20008800000 */
[----:B------:R-:W-:Y:S01]  /*1640*/  LOP3.LUT R12, R12, 0x8, RZ, 0xc0, !PT ;  /* 0x000000080c0c7812 */ /* 0x000fe200078ec0ff */
[----:B------:R-:W-:Y:S01]  /*1650*/  UIADD3 UR4, UR12, 0x180, URZ ;  /* 0x000001800c047890 */ /* 0x000fe2000fffe03f */
[C-C-:B------:R-:W-:Y:S01]  /*1660*/  IMAD R19, R13.reuse, -0x10, -R6.reuse ;  /* 0xfffffff00d137824 */ /* 0x140fe200078e0a06 */
[----:B------:R-:W-:Y:S01]  /*1670*/  UIADD3 UR5, UR12, 0x8180, URZ ;  /* 0x000081800c057890 */ /* 0x000fe2000fffe03f */
[----:B------:R-:W-:Y:S01]  /*1680*/  IMAD.WIDE R6, R13, 0x10, R6 ;  /* 0x000000100d067825 */ /* 0x000fe200078e0206 */
[----:B------:R-:W-:Y:S01]  /*1690*/  UIADD3 UR26, UR12, 0x50, URZ ;  /* 0x000000500c1a7890 */ /* 0x000fe2000fffe03f */
[----:B------:R-:W-:Y:S01]  /*16a0*/  SEL R86, RZ, 0x1, P0 ;  /* 0x00000001ff567807 */ /* 0x000fe20000000000 */
[----:B------:R-:W-:Y:S01]  /*16b0*/  USHF.R.U32.HI UR4, URZ, 0x4, UR4 ;  /* 0x000000043f047899 */ /* 0x000fe20008011604 */
[C---:B------:R-:W-:Y:S01]  /*16c0*/  LOP3.LUT R87, R12.reuse, 0x8, RZ, 0x3c, !PT ;  /* 0x000000080c577812 */ /* 0x040fe200078e3cff */
[----:B------:R-:W-:Y:S01]  /*16d0*/  USHF.R.U32.HI UR5, URZ, 0x4, UR5 ;  /* 0x000000043f057899 */ /* 0x000fe20008011605 */
[----:B------:R-:W-:Y:S01]  /*16e0*/  LOP3.LUT R18, R12, 0x18, RZ, 0x3c, !PT ;  /* 0x000000180c127812 */ /* 0x000fe200078e3cff */
[----:B------:R-:W-:Y:S01]  /*16f0*/  ULOP3.LUT UR4, UR4, 0x3fff, URZ, 0xc0, !UPT ;  /* 0x00003fff04047892 */ /* 0x000fe2000f8ec03f */
[----:B------:R-:W-:Y:S01]  /*1700*/  LEA R17, R17, UR26, 0x3 ;  /* 0x0000001a11117c11 */ /* 0x000fe2000f8e18ff */
[----:B------:R-:W-:Y:S01]  /*1710*/  ULOP3.LUT UR5, UR5, 0x3fff, URZ, 0xc0, !UPT ;  /* 0x00003fff05057892 */ /* 0x000fe2000f8ec03f */
[----:B------:R-:W-:Y:S01]  /*1720*/  VIADD R19, R19, UR6 ;  /* 0x0000000613137c36 */ /* 0x000fe20008000000 */
[----:B------:R-:W-:-:S02]  /*1730*/  ULOP3.LUT UR24, UR7, 0x1, URZ, 0xfc, !UPT ;  /* 0x0000000107187892 */ /* 0x000fc4000f8efc3f */
[----:B------:R-:W-:Y:S02]  /*1740*/  USHF.L.U32 UR25, UR14, 0x1, URZ ;  /* 0x000000010e197899 */ /* 0x000fe4000800063f */
[----:B------:R-:W-:Y:S02]  /*1750*/  UIADD3 UR20, -UR20, UR14, URZ ;  /* 0x0000000e14147290 */ /* 0x000fe4000fffe13f */
[----:B------:R-:W-:Y:S02]  /*1760*/  USEL UR21, URZ, 0x1, !UP0 ;  /* 0x000000013f157887 */ /* 0x000fe4000c000000 */
[----:B------:R-:W-:Y:S02]  /*1770*/  ULOP3.LUT UR22, UR4, 0x10000, URZ, 0xfc, !UPT ;  /* 0x0001000004167892 */ /* 0x000fe4000f8efc3f */
[----:B------:R-:W-:-:S12]  /*1780*/  ULOP3.LUT UR23, UR5, 0x10000, URZ, 0xfc, !UPT ;  /* 0x0001000005177892 */ /* 0x000fd8000f8efc3f */
.L_x_108:
[----:B------:R-:W-:Y:S01]  /*1790*/  SHF.L.U32 R12, R86, 0x1f, RZ ;  /* 0x0000001f560c7819 */ /* 0x000fe200000006ff */
[----:B------:R-:W0:Y:S01]  /*17a0*/  LDC R13, c[0x0][0x28c] ;  /* 0x0000a300ff0d7b82 */ /* 0x000e220000000800 */
[----:B------:R-:W-:Y:S01]  /*17b0*/  UMOV UR4, URZ ;  /* 0x0000003f00047c82 */ /* 0x000fe20008000000 */
[----:B------:R-:W-:Y:S01]  /*17c0*/  UMOV UR27, UR15 ;  /* 0x0000000f001b7c82 */ /* 0x000fe20008000000 */
[----:B-1----:R-:W1:Y:S01]  /*17d0*/  SYNCS.PHASECHK.TRANS64.TRYWAIT P0, [R17+URZ+-0x8], R12 ;  /* 0xfffff80c110075a7 */ /* 0x002e62000800017f */
[----:B0-----:R-:W-:Y:S01]  /*17e0*/  ISETP.GE.AND P1, PT, R13, 0x1, PT ;  /* 0x000000010d00780c */ /* 0x001fe20003f26270 */
[----:B-1-3--:R-:W-:-:S12]  /*17f0*/  @!P0 BRA `(.L_x_18) ;  /* 0x0000005000b88947 */ /* 0x00afd80003800000 */
.L_x_130:
[----:B------:R-:W-:Y:S01]  /*1800*/  UMOV UR5, URZ ;  /* 0x0000003f00057c82 */ /* 0x000fe20008000000 */
[----:B------:R-:W-:Y:S01]  /*1810*/  UMOV UR6, URZ ;  /* 0x0000003f00067c82 */ /* 0x000fe20008000000 */
[----:B------:R-:W-:Y:S02]  /*1820*/  CS2R R20, SRZ ;  /* 0x0000000000147805 */ /* 0x000fe4000001ff00 */
[----:B------:R-:W-:Y:S02]  /*1830*/  CS2R R56, SRZ ;  /* 0x0000000000387805 */ /* 0x000fe4000001ff00 */
[----:B------:R-:W-:Y:S02]  /*1840*/  CS2R R58, SRZ ;  /* 0x00000000003a7805 */ /* 0x000fe4000001ff00 */
[----:B------:R-:W-:Y:S02]  /*1850*/  CS2R R60, SRZ ;  /* 0x00000000003c7805 */ /* 0x000fe4000001ff00 */
[----:B------:R-:W-:-:S02]  /*1860*/  CS2R R62, SRZ ;  /* 0x00000000003e7805 */ /* 0x000fc4000001ff00 */
[----:B------:R-:W-:Y:S02]  /*1870*/  CS2R R64, SRZ ;  /* 0x0000000000407805 */ /* 0x000fe4000001ff00 */
        /* <DEDUP_REMOVED lines=9> */
[----:B------:R-:W-:Y:S01]  /*1910*/  CS2R R84, SRZ ;  /* 0x0000000000547805 */ /* 0x000fe2000001ff00 */
[----:B------:R-:W-:Y:S01]  /*1920*/  IMAD.U32 R22, RZ, RZ, UR21 ;  /* 0x00000015ff167e24 */ /* 0x000fe2000f8e00ff */
        /* <DEDUP_REMOVED lines=15> */
[----:B------:R-:W-:Y:S01]  /*1a20*/  CS2R R54, SRZ ;  /* 0x0000000000367805 */ /* 0x000fe2000001ff00 */
[----:B------:R-:W-:Y:S06]  /*1a30*/  @!P1 BRA `(.L_x_19) ;  /* 0x00000004008c9947 */ /* 0x000fec0003800000 */
[----:B------:R-:W-:-:S06]  /*1a40*/  UISETP.NE.AND UP0, UPT, UR24, 0x3, UPT ;  /* 0x000000031800788c */ /* 0x000fcc000bf05270 */
[----:B------:R-:W-:-:S13]  /*1a50*/  PLOP3.LUT P1, PT, PT, PT, UP0, 0x80, 0x0 ;  /* 0x000000000000781c */ /* 0x000fda0003f2f008 */
[----:B------:R-:W-:Y:S05]  /*1a60*/  @!P1 BRA `(.L_x_20) ;  /* 0x0000000000049947 */ /* 0x000fea0003800000 */
[----:B------:R-:W-:Y:S01]  /*1a70*/  BPT.TRAP 0x1 ;  /* 0x000000040000795c */ /* 0x000fe20000300000 */
.L_x_20:
[----:B------:R-:W-:Y:S01]  /*1a80*/  ULEA UR4, UR15, UR12, 0x3 ;  /* 0x0000000c0f047291 */ /* 0x000fe2000f8e183f */
[----:B0-----:R-:W-:-:S05]  /*1a90*/  IMAD.U32 R12, RZ, RZ, UR21 ;  /* 0x00000015ff0c7e24 */ /* 0x001fca000f8e00ff */
[----:B------:R-:W-:-:S04]  /*1aa0*/  SHF.L.U32 R12, R12, 0x1f, RZ ;  /* 0x0000001f0c0c7819 */ /* 0x000fc800000006ff */
[----:B------:R0:W1:Y:S01]  /*1ab0*/  SYNCS.PHASECHK.TRANS64.TRYWAIT P0, [UR4], R12 ;  /* 0x0000000cff0075a7 */ /* 0x0000620008000144 */
[----:B------:R-:W-:Y:S05]  /*1ac0*/  @!P1 BRA `(.L_x_21) ;  /* 0x0000000000049947 */ /* 0x000fea0003800000 */
[----:B------:R-:W-:Y:S01]  /*1ad0*/  BPT.TRAP 0x1 ;  /* 0x000000040000795c */ /* 0x000fe20000300000 */
.L_x_21:
[----:B-1----:R-:W-:Y:S05]  /*1ae0*/  @P0 BRA `(.L_x_22) ;  /* 0x0000000000080947 */ /* 0x002fea0003800000 */
[----:B------:R-:W1:Y:S02]  /*1af0*/  SYNCS.PHASECHK.TRANS64.TRYWAIT P0, [UR4], R12 ;  /* 0x0000000cff0075a7 */ /* 0x000e640008000144 */
[----:B-1----:R-:W-:Y:S05]  /*1b00*/  @!P0 BRA `(.L_x_23) ;  /* 0x0000005000088947 */ /* 0x002fea0003800000 */
.L_x_22:
[----:B------:R-:W-:Y:S01]  /*1b10*/  ULEA UR4, UR15, UR22, 0x9 ;  /* 0x000000160f047291 */ /* 0x000fe2000f8e483f */
[----:B------:R-:W-:Y:S01]  /*1b20*/  WARPGROUP.ARRIVE ;  /* 0x00000000000079c5 */ /* 0x000fe20000000000 */
[----:B------:R-:W-:Y:S01]  /*1b30*/  ULEA UR5, UR15, UR23, 0x9 ;  /* 0x000000170f057291 */ /* 0x000fe2000f8e483f */
[----:B------:R-:W-:Y:S01]  /*1b40*/  CS2R R20, SRZ ;  /* 0x0000000000147805 */ /* 0x000fe2000001ff00 */
[----:B------:R-:W-:Y:S01]  /*1b50*/  UMOV UR9, 0x40000040 ;  /* 0x4000004000097882 */ /* 0x000fe20000000000 */
[----:B------:R-:W-:Y:S01]  /*1b60*/  UMOV UR11, 0x40000040 ;  /* 0x40000040000b7882 */ /* 0x000fe20000000000 */
[----:B------:R-:W-:Y:S01]  /*1b70*/  CS2R R56, SRZ ;  /* 0x0000000000387805 */ /* 0x000fe2000001ff00 */
[----:B------:R-:W-:Y:S01]  /*1b80*/  UMOV UR8, UR4 ;  /* 0x0000000400087c82 */ /* 0x000fe20008000000 */
[----:B------:R-:W-:Y:S01]  /*1b90*/  CS2R R58, SRZ ;  /* 0x00000000003a7805 */ /* 0x000fe2000001ff00 */
[----:B------:R-:W-:Y:S01]  /*1ba0*/  UMOV UR10, UR5 ;  /* 0x00000005000a7c82 */ /* 0x000fe20008000000 */
[----:B------:R-:W-:Y:S01]  /*1bb0*/  CS2R R60, SRZ ;  /* 0x00000000003c7805 */ /* 0x000fe2000001ff00 */
[----:B------:R-:W-:Y:S01]  /*1bc0*/  QGMMA.64x64x32.F32.E4M3.E4M3 R24, gdesc[UR8], RZ, !UPT ;  /* 0x00e00000081879f3 */ /* 0x000fe2000c7008ff */
[----:B------:R-:W-:Y:S01]  /*1bd0*/  UIADD3 UR8, UR4, 0x2, URZ ;  /* 0x0000000204087890 */ /* 0x000fe2000fffe03f */
[----:B------:R-:W-:Y:S01]  /*1be0*/  CS2R R62, SRZ ;  /* 0x00000000003e7805 */ /* 0x000fe2000001ff00 */
[----:B------:R-:W-:Y:S01]  /*1bf0*/  UIADD3 UR10, UR5, 0x2, URZ ;  /* 0x00000002050a7890 */ /* 0x000fe2000fffe03f */
[----:B------:R-:W-:Y:S01]  /*1c00*/  CS2R R64, SRZ ;  /* 0x0000000000407805 */ /* 0x000fe2000001ff00 */
[----:B------:R-:W-:Y:S01]  /*1c10*/  UMOV UR9, 0x40000040 ;  /* 0x4000004000097882 */ /* 0x000fe20000000000 */
[----:B------:R-:W-:Y:S01]  /*1c20*/  UMOV UR11, 0x40000040 ;  /* 0x40000040000b7882 */ /* 0x000fe20000000000 */
        /* <DEDUP_REMOVED lines=10> */
[----:B------:R-:W-:Y:S01]  /*1cd0*/  QGMMA.64x64x32.F32.E4M3.E4M3 R24, gdesc[UR8], R24 ;  /* 0x00e00000081879f3 */ /* 0x000fe20008700818 */
[----:B------:R-:W-:Y:S02]  /*1ce0*/  UIADD3 UR8, UR4, 0x4, URZ ;  /* 0x0000000404087890 */ /* 0x000fe4000fffe03f */
[----:B------:R-:W-:Y:S01]  /*1cf0*/  UIADD3 UR10, UR5, 0x4, URZ ;  /* 0x00000004050a7890 */ /* 0x000fe2000fffe03f */
[----:B------:R-:W-:Y:S01]  /*1d00*/  UMOV UR9, 0x40000040 ;  /* 0x4000004000097882 */ /* 0x000fe20000000000 */
[----:B------:R-:W-:-:S07]  /*1d10*/  UMOV UR11, 0x40000040 ;  /* 0x40000040000b7882 */ /* 0x000fce0000000000 */
[----:B------:R-:W-:Y:S01]  /*1d20*/  QGMMA.64x64x32.F32.E4M3.E4M3 R24, gdesc[UR8], R24 ;  /* 0x00e00000081879f3 */ /* 0x000fe20008700818 */
[----:B------:R-:W-:Y:S02]  /*1d30*/  UIADD3 UR10, UR5, 0x6, URZ ;  /* 0x00000006050a7890 */ /* 0x000fe4000fffe03f */
[----:B------:R-:W-:Y:S01]  /*1d40*/  UIADD3 UR8, UR4, 0x6, URZ ;  /* 0x0000000604087890 */ /* 0x000fe2000fffe03f */
[----:B------:R-:W-:Y:S01]  /*1d50*/  ULDC UR5, c[0x0][0x50c] ;  /* 0x0001430000057ab9 */ /* 0x000fe20000000800 */
[----:B------:R-:W-:Y:S01]  /*1d60*/  UMOV UR9, 0x40000040 ;  /* 0x4000004000097882 */ /* 0x000fe20000000000 */
[----:B------:R-:W-:Y:S01]  /*1d70*/  UISETP.NE.AND UP0, UPT, UR5, 0x4, UPT ;  /* 0x000000040500788c */ /* 0x000fe2000bf05270 */
[----:B------:R-:W-:Y:S01]  /*1d80*/  UMOV UR11, 0x40000040 ;  /* 0x40000040000b7882 */ /* 0x000fe20000000000 */
[----:B------:R-:W-:Y:S02]  /*1d90*/  UMOV UR4, 0x4 ;  /* 0x0000000400047882 */ /* 0x000fe40000000000 */
[----:B------:R-:W-:-:S06]  /*1da0*/  USEL UR5, URZ, 0x1, UP0 ;  /* 0x000000013f057887 */ /* 0x000fcc0008000000 */
[----:B------:R-:W-:Y:S01]  /*1db0*/  ISETP.NE.AND P0, PT, RZ, UR5, PT ;  /* 0x00000005ff007c0c */ /* 0x000fe2000bf05270 */
[----:B------:R-:W-:-:S12]  /*1dc0*/  QGMMA.64x64x32.F32.E4M3.E4M3 R24, gdesc[UR8], R24, gsb0 ;  /* 0x00e00000081879f3 */ /* 0x000fd80008000818 */
[----:B------:R-:W-:Y:S05]  /*1dd0*/  @!P0 BRA `(.L_x_24) ;  /* 0x0000000000888947 */ /* 0x000fea0003800000 */
[----:B------:R-:W-:Y:S02]  /*1de0*/  WARPGROUP.DEPBAR.LE gsb0, 0x0 ;  /* 0x00008000000079c5 */ /* 0x000fe40000010000 */
[----:B------:R-:W-:-:S01]  /*1df0*/  FADD R85, RZ, R24 ;  /* 0x00000018ff557221 */ /* 0x000fc20000000000 */
[----:B------:R-:W-:Y:S01]  /*1e00*/  FADD R84, RZ, R25 ;  /* 0x00000019ff547221 */ /* 0x000fe20000000000 */
        /* <DEDUP_REMOVED lines=30> */
[----:B------:R-:W-:-:S06]  /*1ff0*/  UMOV UR4, URZ ;  /* 0x0000003f00047c82 */ /* 0x000fcc0008000000 */
.L_x_24:
[----:B------:R-:W-:-:S04]  /*2000*/  UIADD3 UR27, UR15, 0x1, URZ ;  /* 0x000000010f1b7890 */ /* 0x000fc8000fffe03f */
[----:B------:R-:W-:-:S04]  /*2010*/  UISETP.NE.AND UP0, UPT, UR27, 0x4, UPT ;  /* 0x000000041b00788c */ /* 0x000fc8000bf05270 */
[----:B------:R-:W-:Y:S02]  /*2020*/  USEL UR6, URZ, 0x1, UP0 ;  /* 0x000000013f067887 */ /* 0x000fe40008000000 */
[----:B------:R-:W-:Y:S02]  /*2030*/  USEL UR27, UR27, URZ, UP0 ;  /* 0x0000003f1b1b7287 */ /* 0x000fe40008000000 */
[----:B------:R-:W-:-:S06]  /*2040*/  ULOP3.LUT UR6, UR21, UR6, URZ, 0x3c, !UPT ;  /* 0x0000000615067292 */ /* 0x000fcc000f8e3c3f */
[----:B------:R-:W-:Y:S01]  /*2050*/  IMAD.U32 R22, RZ, RZ, UR6 ;  /* 0x00000006ff167e24 */ /* 0x000fe2000f8e00ff */
[----:B------:R-:W-:-:S06]  /*2060*/  UMOV UR6, 0x1 ;  /* 0x0000000100067882 */ /* 0x000fcc0000000000 */
.L_x_19:
[----:B------:R-:W-:-:S06]  /*2070*/  UISETP.GE.AND UP0, UPT, UR20, 0x1, UPT ;  /* 0x000000011400788c */ /* 0x000fcc000bf06270 */
[----:B------:R-:W-:-:S13]  /*2080*/  PLOP3.LUT P0, PT, PT, PT, UP0, 0x80, 0x0 ;  /* 0x000000000000781c */ /* 0x000fda0003f0f008 */
[----:B------:R-:W-:Y:S05]  /*2090*/  @!P0 BRA `(.L_x_25) ;  /* 0x0000000400a08947 */ /* 0x000fea0003800000 */
[----:B01----:R-:W-:Y:S01]  /*20a0*/  IMAD.U32 R12, RZ, RZ, UR20 ;  /* 0x00000014ff0c7e24 */ /* 0x003fe2000f8e00ff */
[----:B------:R-:W-:Y:S01]  /*20b0*/  ULDC UR28, c[0x0][0x50c] ;  /* 0x00014300001c7ab9 */ /* 0x000fe20000000800 */
[----:B------:R-:W-:-:S07]  /*20c0*/  IMAD.U32 R13, RZ, RZ, UR15 ;  /* 0x0000000fff0d7e24 */ /* 0x000fce000f8e00ff */
.L_x_33:
[----:B------:R-:W-:-:S06]  /*20d0*/  UISETP.NE.AND UP0, UPT, UR24, 0x3, UPT ;  /* 0x000000031800788c */ /* 0x000fcc000bf05270 */
[----:B------:R-:W-:-:S13]  /*20e0*/  PLOP3.LUT P1, PT, PT, PT, UP0, 0x80, 0x0 ;  /* 0x000000000000781c */ /* 0x000fda0003f2f008 */
[----:B------:R-:W-:Y:S05]  /*20f0*/  @!P1 BRA `(.L_x_26) ;  /* 0x0000000000049947 */ /* 0x000fea0003800000 */
[----:B------:R-:W-:Y:S01]  /*2100*/  BPT.TRAP 0x1 ;  /* 0x000000040000795c */ /* 0x000fe20000300000 */
.L_x_26:
[----:B------:R-:W-:Y:S01]  /*2110*/  ULEA UR8, UR27, UR12, 0x3 ;  /* 0x0000000c1b087291 */ /* 0x000fe2000f8e183f */
[----:B------:R-:W-:-:S08]  /*2120*/  SHF.L.U32 R14, R22, 0x1f, RZ ;  /* 0x0000001f160e7819 */ /* 0x000fd000000006ff */
[----:B------:R0:W1:Y:S01]  /*2130*/  SYNCS.PHASECHK.TRANS64.TRYWAIT P0, [UR8], R14 ;  /* 0x0000000eff0075a7 */ /* 0x0000620008000148 */
[----:B------:R-:W-:Y:S05]  /*2140*/  @!P1 BRA `(.L_x_27) ;  /* 0x0000000000049947 */ /* 0x000fea0003800000 */
[----:B------:R-:W-:Y:S01]  /*2150*/  BPT.TRAP 0x1 ;  /* 0x000000040000795c */ /* 0x000fe20000300000 */
.L_x_27:
[----:B-1----:R-:W-:Y:S05]  /*2160*/  @P0 BRA `(.L_x_28) ;  /* 0x0000000000080947 */ /* 0x002fea0003800000 */
[----:B------:R-:W1:Y:S02]  /*2170*/  SYNCS.PHASECHK.TRANS64.TRYWAIT P0, [UR8], R14 ;  /* 0x0000000eff0075a7 */ /* 0x000e640008000148 */
[----:B-1----:R-:W-:Y:S05]  /*2180*/  @!P0 BRA `(.L_x_29) ;  /* 0x0000004800808947 */ /* 0x002fea0003800000 */
.L_x_28:
[----:B------:R-:W-:Y:S01]  /*2190*/  UISETP.NE.AND UP0, UPT, UR5, URZ, UPT ;  /* 0x0000003f0500728c */ /* 0x000fe2000bf05270 */
[----:B------:R-:W-:Y:S01]  /*21a0*/  WARPGROUP.ARRIVE ;  /* 0x00000000000079c5 */ /* 0x000fe20000000000 */
[----:B------:R-:W-:Y:S02]  /*21b0*/  ULEA UR5, UR27, UR22, 0x9 ;  /* 0x000000161b057291 */ /* 0x000fe4000f8e483f */
[----:B------:R-:W-:Y:S01]  /*21c0*/  USEL UR6, UR6, URZ, !UP0 ;  /* 0x0000003f06067287 */ /* 0x000fe2000c000000 */
[----:B------:R-:W-:Y:S01]  /*21d0*/  UMOV UR9, 0x40000040 ;  /* 0x4000004000097882 */ /* 0x000fe20000000000 */
[----:B------:R-:W-:Y:S02]  /*21e0*/  UMOV UR11, 0x40000040 ;  /* 0x40000040000b7882 */ /* 0x000fe40000000000 */
[----:B------:R-:W-:Y:S02]  /*21f0*/  UISETP.NE.U32.AND UP0, UPT, UR6, URZ, UPT ;  /* 0x0000003f0600728c */ /* 0x000fe4000bf05070 */
[----:B------:R-:W-:Y:S01]  /*2200*/  ULEA UR6, UR27, UR23, 0x9 ;  /* 0x000000171b067291 */ /* 0x000fe2000f8e483f */
[----:B------:R-:W-:Y:S01]  /*2210*/  UMOV UR8, UR5 ;  /* 0x0000000500087c82 */ /* 0x000fe20008000000 */
[----:B------:R-:W-:-:S05]  /*2220*/  UIADD3 UR4, UR4, 0x4, URZ ;  /* 0x0000000404047890 */ /* 0x000fca000fffe03f */
[----:B------:R-:W-:Y:S02]  /*2230*/  UMOV UR10, UR6 ;  /* 0x00000006000a7c82 */ /* 0x000fe40008000000 */
[----:B------:R-:W-:Y:S01]  /*2240*/  QGMMA.64x64x32.F32.E4M3.E4M3 R24, gdesc[UR8], R24, UP0 ;  /* 0x00e00000081879f3 */ /* 0x000fe2000bf00818 */
[----:B------:R-:W-:Y:S02]  /*2250*/  UIADD3 UR8, UR5, 0x2, URZ ;  /* 0x0000000205087890 */ /* 0x000fe4000fffe03f */
[----:B------:R-:W-:Y:S01]  /*2260*/  UIADD3 UR10, UR6, 0x2, URZ ;  /* 0x00000002060a7890 */ /* 0x000fe2000fffe03f */
[----:B------:R-:W-:Y:S01]  /*2270*/  UMOV UR9, 0x40000040 ;  /* 0x4000004000097882 */ /* 0x000fe20000000000 */
[----:B------:R-:W-:Y:S01]  /*2280*/  UMOV UR11, 0x40000040 ;  /* 0x40000040000b7882 */ /* 0x000fe20000000000 */
[----:B------:R-:W-:-:S06]  /*2290*/  UISETP.NE.AND UP0, UPT, UR4, UR28, UPT ;  /* 0x0000001c0400728c */ /* 0x000fcc000bf05270 */
        /* <DEDUP_REMOVED lines=8> */
[----:B------:R-:W-:Y:S01]  /*2320*/  UMOV UR9, 0x40000040 ;  /* 0x4000004000097882 */ /* 0x000fe20000000000 */
[----:B------:R-:W-:Y:S01]  /*2330*/  UMOV UR11, 0x40000040 ;  /* 0x40000040000b7882 */ /* 0x000fe20000000000 */
[----:B------:R-:W-:-:S06]  /*2340*/  USEL UR5, URZ, 0x1, UP0 ;  /* 0x000000013f057887 */ /* 0x000fcc0008000000 */
[----:B------:R-:W-:Y:S01]  /*2350*/  ISETP.NE.AND P0, PT, RZ, UR5, PT ;  /* 0x00000005ff007c0c */ /* 0x000fe2000bf05270 */
[----:B------:R-:W-:Y:S03]  /*2360*/  QGMMA.64x64x32.F32.E4M3.E4M3 R24, gdesc[UR8], R24, gsb0 ;  /* 0x00e00000081879f3 */ /* 0x000fe60008000818 */
[----:B------:R-:W-:-:S09]  /*2370*/  WARPGROUP.DEPBAR.LE gsb0, 0x1 ;  /* 0x00008000000079c5 */ /* 0x000fd20000010100 */
[----:B------:R-:W-:Y:S05]  /*2380*/  @!P0 BRA `(.L_x_30) ;  /* 0x0000000000888947 */ /* 0x000fea0003800000 */
[----:B------:R-:W-:Y:S02]  /*2390*/  WARPGROUP.DEPBAR.LE gsb0, 0x0 ;  /* 0x00008000000079c5 */ /* 0x000fe40000010000 */
[----:B------:R-:W-:-:S01]  /*23a0*/  FADD R85, R24, R85 ;  /* 0x0000005518557221 */ /* 0x000fc20000000000 */
[----:B------:R-:W-:Y:S01]  /*23b0*/  FADD R84, R25, R84 ;  /* 0x0000005419547221 */ /* 0x000fe20000000000 */
        /* <DEDUP_REMOVED lines=30> */
[----:B------:R-:W-:-:S06]  /*25a0*/  UMOV UR4, URZ ;  /* 0x0000003f00047c82 */ /* 0x000fcc0008000000 */
.L_x_30:
[----:B------:R-:W-:Y:S05]  /*25b0*/  @!P1 BRA `(.L_x_31) ;  /* 0x0000000000049947 */ /* 0x000fea0003800000 */
[----:B------:R-:W-:Y:S01]  /*25c0*/  BPT.TRAP 0x1 ;  /* 0x000000040000795c */ /* 0x000fe20000300000 */
.L_x_31:
[----:B------:R-:W-:Y:S01]  /*25d0*/  ISETP.NE.AND P0, PT, R9, RZ, PT ;  /* 0x000000ff0900720c */ /* 0x000fe20003f05270 */
[----:B------:R-:W-:-:S12]  /*25e0*/  UISETP.GT.U32.AND UP0, UPT, UR7, 0x1, UPT ;  /* 0x000000010700788c */ /* 0x000fd8000bf04070 */
[----:B01----:R-:W-:-:S05]  /*25f0*/  @P0 LEA R14, R13, UR12, 0x3 ;  /* 0x0000000c0d0e0c11 */ /* 0x003fca000f8e18ff */
[----:B------:R-:W-:-:S05]  /*2600*/  @P0 VIADD R15, R14, 0x20 ;  /* 0x000000200e0f0836 */ /* 0x000fca0000000000 */
[----:B------:R-:W-:-:S04]  /*2610*/  @P0 PRMT R15, R8, 0x654, R15 ;  /* 0x00000654080f0816 */ /* 0x000fc8000000000f */
[----:B------:R0:W-:Y:S01]  /*2620*/  @P0 SYNCS.ARRIVE.TRANS64.RED.A1T0 RZ, [R15+URZ], RZ ;  /* 0x000000ff0fff09a7 */ /* 0x0001e2000810043f */
[----:B------:R-:W-:-:S13]  /*2630*/  PLOP3.LUT P0, PT, PT, PT, UP0, 0x80, 0x0 ;  /* 0x000000000000781c */ /* 0x000fda0003f0f008 */
[----:B0-----:R-:W-:Y:S05]  /*2640*/  @P0 BRA `(.L_x_32) ;  /* 0x0000000000040947 */ /* 0x001fea0003800000 */
[----:B------:R-:W-:Y:S01]  /*2650*/  BPT.TRAP 0x1 ;  /* 0x000000040000795c */ /* 0x000fe20000300000 */
.L_x_32:
[----:B------:R-:W-:Y:S01]  /*2660*/  UIADD3 UR27, UR27, 0x1, URZ ;  /* 0x000000011b1b7890 */ /* 0x000fe2000fffe03f */
[C---:B------:R-:W-:Y:S01]  /*2670*/  ISETP.GT.AND P1, PT, R12.reuse, 0x1, PT ;  /* 0x000000010c00780c */ /* 0x040fe20003f24270 */
[----:B------:R-:W-:Y:S02]  /*2680*/  VIADD R13, R13, 0x1 ;  /* 0x000000010d0d7836 */ /* 0x000fe40000000000 */
[----:B------:R-:W-:Y:S01]  /*2690*/  UISETP.NE.AND UP0, UPT, UR27, 0x4, UPT ;  /* 0x000000041b00788c */ /* 0x000fe2000bf05270 */
[----:B------:R-:W-:Y:S02]  /*26a0*/  VIADD R12, R12, 0xffffffff ;  /* 0xffffffff0c0c7836 */ /* 0x000fe40000000000 */
[C---:B------:R-:W-:Y:S01]  /*26b0*/  ISETP.NE.AND P0, PT, R13.reuse, 0x4, PT ;  /* 0x000000040d00780c */ /* 0x040fe20003f05270 */
[----:B------:R-:W-:Y:S02]  /*26c0*/  USEL UR6, URZ, 0x1, UP0 ;  /* 0x000000013f067887 */ /* 0x000fe40008000000 */
[----:B------:R-:W-:Y:S01]  /*26d0*/  USEL UR27, UR27, URZ, UP0 ;  /* 0x0000003f1b1b7287 */ /* 0x000fe20008000000 */
[----:B------:R-:W-:-:S03]  /*26e0*/  SEL R13, R13, RZ, P0 ;  /* 0x000000ff0d0d7207 */ /* 0x000fc60000000000 */
[----:B------:R-:W-:Y:S01]  /*26f0*/  LOP3.LUT R22, R22, UR6, RZ, 0x3c, !PT ;  /* 0x0000000616167c12 */ /* 0x000fe2000f8e3cff */
[----:B------:R-:W-:Y:S01]  /*2700*/  UMOV UR6, 0x1 ;  /* 0x0000000100067882 */ /* 0x000fe20000000000 */
[----:B------:R-:W-:Y:S06]  /*2710*/  @P1 BRA `(.L_x_33) ;  /* 0xfffffff8006c1947 */ /* 0x000fec000383ffff */
.L_x_25:
[----:B------:R-:W-:Y:S01]  /*2720*/  UISETP.NE.AND UP0, UPT, UR4, URZ, UPT ;  /* 0x0000003f0400728c */ /* 0x000fe2000bf05270 */
[----:B01----:R-:W0:Y:S03]  /*2730*/  LDC R12, c[0x0][0x28c] ;  /* 0x0000a300ff0c7b82 */ /* 0x003e260000000800 */
[----:B------:R-:W-:-:S06]  /*2740*/  USEL UR4, URZ, 0x1, !UP0 ;  /* 0x000000013f047887 */ /* 0x000fcc000c000000 */
[----:B------:R-:W-:-:S13]  /*2750*/  ISETP.NE.AND P0, PT, RZ, UR4, PT ;  /* 0x00000004ff007c0c */ /* 0x000fda000bf05270 */
[----:B------:R-:W-:Y:S05]  /*2760*/  @!P0 BRA `(.L_x_34) ;  /* 0x0000000000848947 */ /* 0x000fea0003800000 */
[----:B------:R-:W-:Y:S02]  /*2770*/  WARPGROUP.DEPBAR.LE gsb0, 0x0 ;  /* 0x00008000000079c5 */ /* 0x000fe40000010000 */
[----:B------:R-:W-:Y:S01]  /*2780*/  FADD R85, R24, R85 ;  /* 0x0000005518557221 */ /* 0x000fe20000000000 */
        /* <DEDUP_REMOVED lines=30> */
[----:B------:R-:W-:-:S07]  /*2970*/  FADD R20, R20, R55 ;  /* 0x0000003714147221 */ /* 0x000fce0000000000 */
.L_x_34:
[----:B0-----:R-:W-:Y:S01]  /*2980*/  ISETP.GE.AND P0, PT, R12, 0x1, PT ;  /* 0x000000010c00780c */ /* 0x001fe20003f06270 */
[----:B------:R0:W-:Y:S01]  /*2990*/  SYNCS.ARRIVE.TRANS64.A1T0 RZ, [R87+UR26], RZ ;  /* 0x000000ff57ff79a7 */ /* 0x0001e2000810001a */
[----:B------:R-:W-:-:S11]  /*29a0*/  WARPGROUP.DEPBAR.LE gsb0, 0x0 ;  /* 0x00008000000079c5 */ /* 0x000fd60000010000 */
[----:B------:R-:W-:Y:S05]  /*29b0*/  @!P0 BRA `(.L_x_35) ;  /* 0x0000000000488947 */ /* 0x000fea0003800000 */
[----:B------:R-:W-:-:S06]  /*29c0*/  UISETP.NE.AND UP0, UPT, UR24, 0x3, UPT ;  /* 0x000000031800788c */ /* 0x000fcc000bf05270 */
[----:B------:R-:W-:-:S13]  /*29d0*/  PLOP3.LUT P0, PT, PT, PT, UP0, 0x80, 0x0 ;  /* 0x000000000000781c */ /* 0x000fda0003f0f008 */
[----:B------:R-:W-:Y:S05]  /*29e0*/  @!P0 BRA `(.L_x_36) ;  /* 0x0000000000048947 */ /* 0x000fea0003800000 */
[----:B------:R-:W-:Y:S01]  /*29f0*/  BPT.TRAP 0x1 ;  /* 0x000000040000795c */ /* 0x000fe20000300000 */
.L_x_36:
[----:B------:R-:W-:Y:S01]  /*2a00*/  ISETP.NE.AND P0, PT, R9, RZ, PT ;  /* 0x000000ff0900720c */ /* 0x000fe20003f05270 */
[----:B------:R-:W-:-:S12]  /*2a10*/  IMAD.U32 R13, RZ, RZ, UR12 ;  /* 0x0000000cff0d7e24 */ /* 0x000fd8000f8e00ff */
[----:B------:R-:W-:-:S05]  /*2a20*/  VOTEU.ANY UP0, P0 ;  /* 0x00000000003f7886 */ /* 0x000fca0000000100 */
[----:B------:R-:W-:Y:S02]  /*2a30*/  @UP0 UIADD3 UR4, UR20, UR15, URZ ;  /* 0x0000000f14040290 */ /* 0x000fe4000fffe03f */
[----:B------:R-:W-:-:S04]  /*2a40*/  UISETP.GT.U32.AND UP0, UPT, UR7, 0x1, UPT ;  /* 0x000000010700788c */ /* 0x000fc8000bf04070 */
[----:B------:R-:W-:-:S04]  /*2a50*/  IMAD.U32 R12, RZ, RZ, UR4 ;  /* 0x00000004ff0c7e24 */ /* 0x000fc8000f8e00ff */
[----:B------:R-:W-:-:S05]  /*2a60*/  @P0 IMAD.SHL.U32 R12, R12, 0x8, RZ ;  /* 0x000000080c0c0824 */ /* 0x000fca00078e00ff */
[----:B------:R-:W-:-:S04]  /*2a70*/  @P0 LOP3.LUT R12, R12, 0x18, RZ, 0xc0, !PT ;  /* 0x000000180c0c0812 */ /* 0x000fc800078ec0ff */
[----:B------:R-:W-:-:S04]  /*2a80*/  @P0 IADD3 R13, R13, 0x20, R12 ;  /* 0x000000200d0d0810 */ /* 0x000fc80007ffe00c */
[----:B------:R-:W-:-:S04]  /*2a90*/  @P0 PRMT R13, R8, 0x654, R13 ;  /* 0x00000654080d0816 */ /* 0x000fc8000000000d */
[----:B------:R1:W-:Y:S01]  /*2aa0*/  @P0 SYNCS.ARRIVE.TRANS64.RED.A1T0 RZ, [R13+URZ], RZ ;  /* 0x000000ff0dff09a7 */ /* 0x0003e2000810043f */
[----:B------:R-:W-:-:S13]  /*2ab0*/  PLOP3.LUT P0, PT, PT, PT, UP0, 0x80, 0x0 ;  /* 0x000000000000781c */ /* 0x000fda0003f0f008 */
[----:B-1----:R-:W-:Y:S05]  /*2ac0*/  @P0 BRA `(.L_x_35) ;  /* 0x0000000000040947 */ /* 0x002fea0003800000 */
[----:B------:R-:W-:Y:S01]  /*2ad0*/  BPT.TRAP 0x1 ;  /* 0x000000040000795c */ /* 0x000fe20000300000 */
.L_x_35:
[----:B------:R-:W-:Y:S01]  /*2ae0*/  SHF.L.U32 R12, R86, 0x1f, RZ ;  /* 0x0000001f560c7819 */ /* 0x000fe200000006ff */
[----:B------:R-:W1:Y:S01]  /*2af0*/  LDC R25, c[0x0][0x288] ;  /* 0x0000a200ff197b82 */ /* 0x000e620000000800 */
[----:B------:R-:W-:Y:S02]  /*2b00*/  IMAD.SHL.U32 R24, R2, 0x40, RZ ;  /* 0x0000004002187824 */ /* 0x000fe400078e00ff */
[----:B------:R-:W4:Y:S02]  /*2b10*/  SYNCS.PHASECHK.TRANS64.TRYWAIT P0, [R17+URZ+0x8], R12 ;  /* 0x0000080c110075a7 */ /* 0x000f24000800017f */
[----:B----4-:R-:W-:Y:S05]  /*2b20*/  @!P0 BRA `(.L_x_37) ;  /* 0x0000004000308947 */ /* 0x010fea0003800000 */
.L_x_131:
[----:B------:R-:W-:Y:S01]  /*2b30*/  ULDC UR4, c[0x0][0x284] ;  /* 0x0000a10000047ab9 */ /* 0x000fe20000000800 */
[----:B------:R-:W-:Y:S01]  /*2b40*/  IMAD.SHL.U32 R28, R3, 0x40, RZ ;  /* 0x00000040031c7824 */ /* 0x000fe200078e00ff */
[----:B------:R-:W-:-:S04]  /*2b50*/  ISETP.GE.AND P0, PT, R24, UR4, PT ;  /* 0x0000000418007c0c */ /* 0x000fc8000bf06270 */
[----:B-1----:R-:W-:-:S13]  /*2b60*/  ISETP.GE.OR P0, PT, R28, R25, P0 ;  /* 0x000000191c00720c */ /* 0x002fda0000706670 */
[----:B------:R-:W-:Y:S05]  /*2b70*/  @P0 BRA `(.L_x_38) ;  /* 0x0000002400d00947 */ /* 0x000fea0003800000 */
[----:B------:R-:W1:Y:S01]  /*2b80*/  LDC.64 R22, c[0x0][0x5c8] ;  /* 0x00017200ff167b82 */ /* 0x000e620000000a00 */
[----:B------:R-:W-:Y:S01]  /*2b90*/  IMAD.SHL.U32 R14, R16, 0x2, RZ ;  /* 0x00000002100e7824 */ /* 0x000fe200078e00ff */
[----:B------:R-:W-:Y:S01]  /*2ba0*/  SHF.R.S32.HI R30, RZ, 0x1f, R4 ;  /* 0x0000001fff1e7819 */ /* 0x000fe20000011404 */
[----:B------:R-:W-:Y:S01]  /*2bb0*/  ULDC.64 UR4, c[0x0][0x5d0] ;  /* 0x0001740000047ab9 */ /* 0x000fe20000000a00 */
[----:B------:R-:W-:Y:S01]  /*2bc0*/  SHF.R.S32.HI R29, RZ, 0x1f, R28 ;  /* 0x0000001fff1d7819 */ /* 0x000fe2000001141c */
[----:B------:R-:W-:Y:S01]  /*2bd0*/  IMAD.WIDE R26, R2, 0x40, R6 ;  /* 0x00000040021a7825 */ /* 0x000fe200078e0206 */
[--C-:B------:R-:W-:Y:S01]  /*2be0*/  SHF.R.S32.HI R15, RZ, 0x1f, R14.reuse ;  /* 0x0000001fff0f7819 */ /* 0x100fe2000001140e */
[----:B------:R-:W-:Y:S02]  /*2bf0*/  BSSY B0, `(.L_x_38) ;  /* 0x000026c000007945 */ /* 0x000fe40003800000 */
[----:B------:R-:W-:Y:S02]  /*2c00*/  IMAD R3, R30, UR4, RZ ;  /* 0x000000041e037c24 */ /* 0x000fe4000f8e02ff */
[----:B----4-:R-:W-:-:S04]  /*2c10*/  IMAD.WIDE.U32 R12, R4, UR4, R14 ;  /* 0x00000004040c7c25 */ /* 0x010fc8000f8e000e */
[----:B------:R-:W-:Y:S01]  /*2c20*/  IMAD R3, R4, UR5, R3 ;  /* 0x0000000504037c24 */ /* 0x000fe2000f8e0203 */
[----:B------:R-:W-:Y:S01]  /*2c30*/  IADD3 R12, P0, R28, R12, RZ ;  /* 0x0000000c1c0c7210 */ /* 0x000fe20007f1e0ff */
[----:B------:R-:W-:Y:S01]  /*2c40*/  ULDC.64 UR4, c[0x0][0x5c0] ;  /* 0x0001700000047ab9 */ /* 0x000fe20000000a00 */
[----:B------:R-:W-:Y:S02]  /*2c50*/  IMAD R25, R16, -0x2, R25 ;  /* 0xfffffffe10197824 */ /* 0x000fe400078e0219 */
[----:B------:R-:W-:Y:S01]  /*2c60*/  IADD3.X R13, R29, R13, R3, P0, !PT ;  /* 0x0000000d1d0d7210 */ /* 0x000fe200007fe403 */
[----:B------:R-:W-:Y:S02]  /*2c70*/  IMAD.IADD R24, R19, 0x1, -R24 ;  /* 0x0000000113187824 */ /* 0x000fe400078e0a18 */
[----:B------:R-:W-:Y:S02]  /*2c80*/  IMAD.IADD R25, R25, 0x1, -R28 ;  /* 0x0000000119197824 */ /* 0x000fe400078e0a1c */
[----:B-1----:R-:W-:-:S02]  /*2c90*/  IMAD R2, R27, R22, RZ ;  /* 0x000000161b027224 */ /* 0x002fc400078e02ff */
[----:B------:R-:W-:-:S04]  /*2ca0*/  IMAD.WIDE.U32 R12, R26, R22, R12 ;  /* 0x000000161a0c7225 */ /* 0x000fc800078e000c */
[----:B------:R-:W-:Y:S01]  /*2cb0*/  IMAD R3, R26, R23, R2 ;  /* 0x000000171a037224 */ /* 0x000fe200078e0202 */
[----:B------:R-:W-:Y:S02]  /*2cc0*/  LEA R2, P0, R22, R12, 0x3 ;  /* 0x0000000c16027211 */ /* 0x000fe400078018ff */
[----:B------:R-:W-:Y:S01]  /*2cd0*/  IADD3 R12, P1, R12, UR4, RZ ;  /* 0x000000040c0c7c10 */ /* 0x000fe2000ff3e0ff */
[----:B------:R-:W-:Y:S01]  /*2ce0*/  IMAD.IADD R13, R13, 0x1, R3 ;  /* 0x000000010d0d7824 */ /* 0x000fe200078e0203 */
[----:B------:R-:W-:-:S04]  /*2cf0*/  IADD3 R2, P2, R2, UR4, RZ ;  /* 0x0000000402027c10 */ /* 0x000fc8000ff5e0ff */
[----:B------:R-:W-:Y:S02]  /*2d00*/  LEA.HI.X R3, R22, R13, R23, 0x3, P0 ;  /* 0x0000000d16037211 */ /* 0x000fe400000f1c17 */
[----:B---3-5:R-:W-:Y:S02]  /*2d10*/  FSETP.NEU.AND P0, PT, R11, RZ, PT ;  /* 0x000000ff0b00720b */ /* 0x028fe40003f0d000 */
[----:B------:R-:W-:Y:S02]  /*2d20*/  IADD3.X R13, R13, UR5, RZ, P1, !PT ;  /* 0x000000050d0d7c10 */ /* 0x000fe40008ffe4ff */
[----:B------:R-:W-:-:S09]  /*2d30*/  IADD3.X R3, R3, UR5, RZ, P2, !PT ;  /* 0x0000000503037c10 */ /* 0x000fd200097fe4ff */
[----:B------:R-:W-:Y:S05]  /*2d40*/  @!P0 BRA `(.L_x_39) ;  /* 0x0000001c00188947 */ /* 0x000fea0003800000 */
[----:B------:R-:W-:Y:S01]  /*2d50*/  ULDC.64 UR4, c[0x0][0x5b8] ;  /* 0x00016e0000047ab9 */ /* 0x000fe20000000a00 */
[----:B------:R-:W-:Y:S01]  /*2d60*/  ULDC.64 UR8, c[0x0][0x5a8] ;  /* 0x00016a0000087ab9 */ /* 0x000fe20000000a00 */
[----:B------:R-:W-:Y:S01]  /*2d70*/  IMAD.WIDE.U32 R14, R4, UR4, R14 ;  /* 0x00000004040e7c25 */ /* 0x000fe2000f8e000e */
[----:B------:R-:W-:Y:S03]  /*2d80*/  BSSY B1, `(.L_x_40) ;  /* 0x0000010000017945 */ /* 0x000fe60003800000 */
[----:B------:R-:W-:Y:S01]  /*2d90*/  IMAD R23, R30, UR4, RZ ;  /* 0x000000041e177c24 */ /* 0x000fe2000f8e02ff */
[----:B------:R-:W-:-:S03]  /*2da0*/  IADD3 R22, P0, R28, R14, RZ ;  /* 0x0000000e1c167210 */ /* 0x000fc60007f1e0ff */
[----:B------:R-:W-:Y:S01]  /*2db0*/  IMAD R23, R4, UR5, R23 ;  /* 0x0000000504177c24 */ /* 0x000fe2000f8e0217 */
[----:B------:R-:W-:Y:S01]  /*2dc0*/  ULDC.64 UR4, c[0x0][0x5b0] ;  /* 0x00016c0000047ab9 */ /* 0x000fe20000000a00 */
[----:B------:R-:W-:-:S03]  /*2dd0*/  PRMT R4, RZ, 0x7610, R4 ;  /* 0x00007610ff047816 */ /* 0x000fc60000000004 */
[----:B------:R-:W-:Y:S01]  /*2de0*/  IADD3.X R23, R29, R15, R23, P0, !PT ;  /* 0x0000000f1d177210 */ /* 0x000fe200007fe417 */
[----:B------:R-:W-:Y:S01]  /*2df0*/  IMAD R29, R27, UR4, RZ ;  /* 0x000000041b1d7c24 */ /* 0x000fe2000f8e02ff */
[----:B------:R-:W-:Y:S01]  /*2e00*/  ISETP.GE.AND P0, PT, R25, 0x1, PT ;  /* 0x000000011900780c */ /* 0x000fe20003f06270 */
[----:B------:R-:W-:-:S03]  /*2e10*/  IMAD.WIDE.U32 R14, R26, UR4, R22 ;  /* 0x000000041a0e7c25 */ /* 0x000fc6000f8e0016 */
[----:B------:R-:W-:Y:S01]  /*2e20*/  ISETP.LT.OR P2, PT, R24, 0x1, !P0 ;  /* 0x000000011800780c */ /* 0x000fe20004741670 */
[----:B------:R-:W-:Y:S01]  /*2e30*/  IMAD R29, R26, UR5, R29 ;  /* 0x000000051a1d7c24 */ /* 0x000fe2000f8e021d */
[----:B------:R-:W-:-:S04]  /*2e40*/  IADD3 R14, P1, R14, UR8, RZ ;  /* 0x000000080e0e7c10 */ /* 0x000fc8000ff3e0ff */
[----:B------:R-:W-:-:S07]  /*2e50*/  IADD3.X R15, R15, UR9, R29, P1, !PT ;  /* 0x000000090f0f7c10 */ /* 0x000fce0008ffe41d */
[----:B------:R-:W-:Y:S05]  /*2e60*/  @P2 BRA `(.L_x_41) ;  /* 0x0000000000042947 */ /* 0x000fea0003800000 */
[----:B------:R1:W5:Y:S02]  /*2e70*/  LDG.E.U8 R4, desc[UR18][R14.64] ;  /* 0x000000120e047981 */ /* 0x000364000c1e1100 */
.L_x_41:
[----:B------:R-:W-:Y:S05]  /*2e80*/  BSYNC B1 ;  /* 0x0000000000017941 */ /* 0x000fea0003800000 */
.L_x_40:
[----:B-----5:R-:W-:Y:S01]  /*2e90*/  LOP3.LUT R4, R4, 0xff, RZ, 0xc0, !PT ;  /* 0x000000ff04047812 */ /* 0x020fe200078ec0ff */
[----:B------:R-:W-:Y:S01]  /*2ea0*/  BSSY B1, `(.L_x_42) ;  /* 0x000000c000017945 */ /* 0x000fe20003800000 */
[----:B------:R-:W-:Y:S02]  /*2eb0*/  ISETP.GE.AND P1, PT, R25, 0x2, PT ;  /* 0x000000021900780c */ /* 0x000fe40003f26270 */
[----:B------:R-:W-:Y:S02]  /*2ec0*/  F2FP.F16.E4M3.UNPACK_B R4, R4 ;  /* 0x00000004ff04723e */ /* 0x000fe400020006ff */
[----:B------:R-:W-:-:S03]  /*2ed0*/  ISETP.LT.OR P3, PT, R24, 0x1, !P1 ;  /* 0x000000011800780c */ /* 0x000fc60004f61670 */
[----:B------:R-:W-:-:S05]  /*2ee0*/  HADD2.F32 R4, -RZ, R4.H0_H0 ;  /* 0x20000004ff047230 */ /* 0x000fca0000004100 */
[----:B------:R-:W-:-:S04]  /*2ef0*/  FMUL R4, R4, R11 ;  /* 0x0000000b04047220 */ /* 0x000fc80000400000 */
[----:B--2---:R-:W-:-:S05]  /*2f00*/  FFMA R4, R85, R10, R4 ;  /* 0x0000000a55047223 */ /* 0x004fca0000000004 */
[----:B------:R-:W-:Y:S02]  /*2f10*/  F2FP.SATFINITE.E4M3.F32.PACK_AB_MERGE_C R29, RZ, R4, RZ ;  /* 0x00000004ff1d723e */ /* 0x000fe400048070ff */
[----:B------:R-:W-:-:S03]  /*2f20*/  PRMT R4, RZ, 0x7610, R4 ;  /* 0x00007610ff047816 */ /* 0x000fc60000000004 */
[----:B------:R2:W-:Y:S01]  /*2f30*/  @!P2 STG.E.U8 desc[UR18][R12.64], R29 ;  /* 0x0000001d0c00a986 */ /* 0x0005e2000c101112 */
[----:B------:R-:W-:Y:S05]  /*2f40*/  @P3 BRA `(.L_x_43) ;  /* 0x0000000000043947 */ /* 0x000fea0003800000 */
[----:B------:R3:W5:Y:S02]  /*2f50*/  LDG.E.U8 R4, desc[UR18][R14.64+0x1] ;  /* 0x000001120e047981 */ /* 0x000764000c1e1100 */
.L_x_43:
[----:B------:R-:W-:Y:S05]  /*2f60*/  BSYNC B1 ;  /* 0x0000000000017941 */ /* 0x000fea0003800000 */
.L_x_42:
[----:B-----5:R-:W-:Y:S01]  /*2f70*/  LOP3.LUT R4, R4, 0xff, RZ, 0xc0, !PT ;  /* 0x000000ff04047812 */ /* 0x020fe200078ec0ff */
[----:B------:R-:W-:Y:S01]  /*2f80*/  BSSY B1, `(.L_x_44) ;  /* 0x0000012000017945 */ /* 0x000fe20003800000 */
[----:B--2---:R-:W-:Y:S02]  /*2f90*/  IADD3 R29, P2, R26, 0x8, RZ ;  /* 0x000000081a1d7810 */ /* 0x004fe40007f5e0ff */
[----:B------:R-:W-:Y:S02]  /*2fa0*/  F2FP.F16.E4M3.UNPACK_B R4, R4 ;  /* 0x00000004ff04723e */ /* 0x000fe400020006ff */
[----:B------:R-:W-:Y:S01]  /*2fb0*/  ISETP.LT.OR P0, PT, R24, 0x9, !P0 ;  /* 0x000000091800780c */ /* 0x000fe20004701670 */
[----:B------:R-:W-:Y:S02]  /*2fc0*/  IMAD.X R26, RZ, RZ, R27, P2 ;  /* 0x000000ffff1a7224 */ /* 0x000fe400010e061b */
[----:B------:R-:W-:Y:S02]  /*2fd0*/  HADD2.F32 R4, -RZ, R4.H0_H0 ;  /* 0x20000004ff047230 */ /* 0x000fe40000004100 */
[----:B------:R-:W-:-:S02]  /*2fe0*/  IMAD R26, R26, UR4, RZ ;  /* 0x000000041a1a7c24 */ /* 0x000fc4000f8e02ff */
[----:B------:R-:W-:-:S04]  /*2ff0*/  IMAD.WIDE.U32 R22, R29, UR4, R22 ;  /* 0x000000041d167c25 */ /* 0x000fc8000f8e0016 */
[----:B------:R-:W-:Y:S01]  /*3000*/  FMUL R27, R4, R11 ;  /* 0x0000000b041b7220 */ /* 0x000fe20000400000 */
[----:B------:R-:W-:Y:S01]  /*3010*/  PRMT R4, RZ, 0x7610, R4 ;  /* 0x00007610ff047816 */ /* 0x000fe20000000004 */
[----:B------:R-:W-:Y:S02]  /*3020*/  IMAD R29, R29, UR5, R26 ;  /* 0x000000051d1d7c24 */ /* 0x000fe4000f8e021a */
[----:B------:R-:W-:Y:S01]  /*3030*/  FFMA R27, R84, R10, R27 ;  /* 0x0000000a541b7223 */ /* 0x000fe2000000001b */
[----:B------:R-:W-:-:S04]  /*3040*/  IADD3 R22, P2, R22, UR8, RZ ;  /* 0x0000000816167c10 */ /* 0x000fc8000ff5e0ff */
[----:B------:R-:W-:Y:S02]  /*3050*/  F2FP.SATFINITE.E4M3.F32.PACK_AB_MERGE_C R27, RZ, R27, RZ ;  /* 0x0000001bff1b723e */ /* 0x000fe400048070ff */
[----:B------:R-:W-:-:S03]  /*3060*/  IADD3.X R23, R23, UR9, R29, P2, !PT ;  /* 0x0000000917177c10 */ /* 0x000fc600097fe41d */
[----:B------:R2:W-:Y:S01]  /*3070*/  @!P3 STG.E.U8 desc[UR18][R12.64+0x1], R27 ;  /* 0x0000011b0c00b986 */ /* 0x0005e2000c101112 */
[----:B------:R-:W-:Y:S05]  /*3080*/  @P0 BRA `(.L_x_45) ;  /* 0x0000000000040947 */ /* 0x000fea0003800000 */
[----:B------:R4:W5:Y:S02]  /*3090*/  LDG.E.U8 R4, desc[UR18][R22.64] ;  /* 0x0000001216047981 */ /* 0x000964000c1e1100 */
.L_x_45:
[----:B------:R-:W-:Y:S05]  /*30a0*/  BSYNC B1 ;  /* 0x0000000000017941 */ /* 0x000fea0003800000 */
.L_x_44:
[----:B-----5:R-:W-:Y:S01]  /*30b0*/  LOP3.LUT R4, R4, 0xff, RZ, 0xc0, !PT ;  /* 0x000000ff04047812 */ /* 0x020fe200078ec0ff */
[----:B------:R-:W-:Y:S01]  /*30c0*/  BSSY B1, `(.L_x_46) ;  /* 0x000000b000017945 */ /* 0x000fe20003800000 */
[----:B------:R-:W-:Y:S02]  /*30d0*/  ISETP.LT.OR P1, PT, R24, 0x9, !P1 ;  /* 0x000000091800780c */ /* 0x000fe40004f21670 */
[----:B------:R-:W-:-:S05]  /*30e0*/  F2FP.F16.E4M3.UNPACK_B R4, R4 ;  /* 0x00000004ff04723e */ /* 0x000fca00020006ff */
[----:B------:R-:W-:-:S05]  /*30f0*/  HADD2.F32 R4, -RZ, R4.H0_H0 ;  /* 0x20000004ff047230 */ /* 0x000fca0000004100 */
[----:B------:R-:W-:-:S04]  /*3100*/  FMUL R4, R4, R11 ;  /* 0x0000000b04047220 */ /* 0x000fc80000400000 */
[----:B------:R-:W-:-:S05]  /*3110*/  FFMA R4, R83, R10, R4 ;  /* 0x0000000a53047223 */ /* 0x000fca0000000004 */
[----:B--2---:R-:W-:Y:S02]  /*3120*/  F2FP.SATFINITE.E4M3.F32.PACK_AB_MERGE_C R27, RZ, R4, RZ ;  /* 0x00000004ff1b723e */ /* 0x004fe400048070ff */
[----:B------:R-:W-:-:S03]  /*3130*/  PRMT R4, RZ, 0x7610, R4 ;  /* 0x00007610ff047816 */ /* 0x000fc60000000004 */
[----:B------:R2:W-:Y:S01]  /*3140*/  @!P0 STG.E.U8 desc[UR18][R2.64], R27 ;  /* 0x0000001b02008986 */ /* 0x0005e2000c101112 */
[----:B------:R-:W-:Y:S05]  /*3150*/  @P1 BRA `(.L_x_47) ;  /* 0x0000000000041947 */ /* 0x000fea0003800000 */
[----:B------:R0:W5:Y:S02]  /*3160*/  LDG.E.U8 R4, desc[UR18][R22.64+0x1] ;  /* 0x0000011216047981 */ /* 0x000164000c1e1100 */
.L_x_47:
[----:B------:R-:W-:Y:S05]  /*3170*/  BSYNC B1 ;  /* 0x0000000000017941 */ /* 0x000fea0003800000 */
.L_x_46:
[----:B-----5:R-:W-:Y:S01]  /*3180*/  LOP3.LUT R4, R4, 0xff, RZ, 0xc0, !PT ;  /* 0x000000ff04047812 */ /* 0x020fe200078ec0ff */
[----:B------:R-:W-:Y:S01]  /*3190*/  BSSY B1, `(.L_x_48) ;  /* 0x000000c000017945 */ /* 0x000fe20003800000 */
[----:B------:R-:W-:Y:S02]  /*31a0*/  ISETP.GE.AND P0, PT, R25, 0x9, PT ;  /* 0x000000091900780c */ /* 0x000fe40003f06270 */
[----:B------:R-:W-:Y:S02]  /*31b0*/  F2FP.F16.E4M3.UNPACK_B R4, R4 ;  /* 0x00000004ff04723e */ /* 0x000fe400020006ff */
[----:B------:R-:W-:-:S03]  /*31c0*/  ISETP.LT.OR P2, PT, R24, 0x1, !P0 ;  /* 0x000000011800780c */ /* 0x000fc60004741670 */
[----:B------:R-:W-:-:S05]  /*31d0*/  HADD2.F32 R4, -RZ, R4.H0_H0 ;  /* 0x20000004ff047230 */ /* 0x000fca0000004100 */
[----:B--2---:R-:W-:Y:S01]  /*31e0*/  FMUL R27, R4, R11 ;  /* 0x0000000b041b7220 */ /* 0x004fe20000400000 */
[----:B------:R-:W-:-:S03]  /*31f0*/  PRMT R4, RZ, 0x7610, R4 ;  /* 0x00007610ff047816 */ /* 0x000fc60000000004 */
[----:B------:R-:W-:-:S05]  /*3200*/  FFMA R27, R82, R10, R27 ;  /* 0x0000000a521b7223 */ /* 0x000fca000000001b */
[----:B------:R-:W-:-:S05]  /*3210*/  F2FP.SATFINITE.E4M3.F32.PACK_AB_MERGE_C R27, RZ, R27, RZ ;  /* 0x0000001bff1b723e */ /* 0x000fca00048070ff */
[----:B------:R2:W-:Y:S01]  /*3220*/  @!P1 STG.E.U8 desc[UR18][R2.64+0x1], R27 ;  /* 0x0000011b02009986 */ /* 0x0005e2000c101112 */
[----:B------:R-:W-:Y:S05]  /*3230*/  @P2 BRA `(.L_x_49) ;  /* 0x0000000000042947 */ /* 0x000fea0003800000 */
[----:B------:R0:W5:Y:S02]  /*3240*/  LDG.E.U8 R4, desc[UR18][R14.64+0x8] ;  /* 0x000008120e047981 */ /* 0x000164000c1e1100 */
.L_x_49:
[----:B------:R-:W-:Y:S05]  /*3250*/  BSYNC B1 ;  /* 0x0000000000017941 */ /* 0x000fea0003800000 */
.L_x_48:
[----:B-----5:R-:W-:Y:S01]  /*3260*/  LOP3.LUT R4, R4, 0xff, RZ, 0xc0, !PT ;  /* 0x000000ff04047812 */ /* 0x020fe200078ec0ff */
[----:B------:R-:W-:Y:S01]  /*3270*/  BSSY B1, `(.L_x_50) ;  /* 0x000000c000017945 */ /* 0x000fe20003800000 */
[----:B------:R-:W-:Y:S02]  /*3280*/  ISETP.GE.AND P1, PT, R25, 0xa, PT ;  /* 0x0000000a1900780c */ /* 0x000fe40003f26270 */
[----:B------:R-:W-:Y:S02]  /*3290*/  F2FP.F16.E4M3.UNPACK_B R4, R4 ;  /* 0x00000004ff04723e */ /* 0x000fe400020006ff */
[----:B------:R-:W-:-:S03]  /*32a0*/  ISETP.LT.OR P3, PT, R24, 0x1, !P1 ;  /* 0x000000011800780c */ /* 0x000fc60004f61670 */
        /* <DEDUP_REMOVED lines=8> */
.L_x_51:
[----:B------:R-:W-:Y:S05]  /*3330*/  BSYNC B1 ;  /* 0x0000000000017941 */ /* 0x000fea0003800000 */
.L_x_50:
[----:B-----5:R-:W-:Y:S01]  /*3340*/  LOP3.LUT R4, R4, 0xff, RZ, 0xc0, !PT ;  /* 0x000000ff04047812 */ /* 0x020fe200078ec0ff */
[----:B------:R-:W-:Y:S01]  /*3350*/  BSSY B1, `(.L_x_52) ;  /* 0x000000b000017945 */ /* 0x000fe20003800000 */
[----:B------:R-:W-:Y:S02]  /*3360*/  ISETP.LT.OR P0, PT, R24, 0x9, !P0 ;  /* 0x000000091800780c */ /* 0x000fe40004701670 */
[----:B------:R-:W-:-:S05]  /*3370*/  F2FP.F16.E4M3.UNPACK_B R4, R4 ;  /* 0x00000004ff04723e */ /* 0x000fca00020006ff */
        /* <DEDUP_REMOVED lines=8> */
.L_x_53:
[----:B------:R-:W-:Y:S05]  /*3400*/  BSYNC B1 ;  /* 0x0000000000017941 */ /* 0x000fea0003800000 */
.L_x_52:
        /* <DEDUP_REMOVED lines=12> */
.L_x_55:
[----:B------:R-:W-:Y:S05]  /*34d0*/  BSYNC B1 ;  /* 0x0000000000017941 */ /* 0x000fea0003800000 */
.L_x_54:
        /* <DEDUP_REMOVED lines=13> */
.L_x_57:
[----:B------:R-:W-:Y:S05]  /*35b0*/  BSYNC B1 ;  /* 0x0000000000017941 */ /* 0x000fea0003800000 */
.L_x_56:
        /* <DEDUP_REMOVED lines=13> */
.L_x_59:
[----:B------:R-:W-:Y:S05]  /*3690*/  BSYNC B1 ;  /* 0x0000000000017941 */ /* 0x000fea0003800000 */
.L_x_58:
        /* <DEDUP_REMOVED lines=12> */
.L_x_61:
[----:B------:R-:W-:Y:S05]  /*3760*/  BSYNC B1 ;  /* 0x0000000000017941 */ /* 0x000fea0003800000 */
.L_x_60:
        /* <DEDUP_REMOVED lines=12> */
.L_x_63:
[----:B------:R-:W-:Y:S05]  /*3830*/  BSYNC B1 ;  /* 0x0000000000017941 */ /* 0x000fea0003800000 */
.L_x_62:
        /* <DEDUP_REMOVED lines=13> */
.L_x_65:
[----:B------:R-:W-:Y:S05]  /*3910*/  BSYNC B1 ;  /* 0x0000000000017941 */ /* 0x000fea0003800000 */
.L_x_64:
        /* <DEDUP_REMOVED lines=13> */
.L_x_67:
[----:B------:R-:W-:Y:S05]  /*39f0*/  BSYNC B1 ;  /* 0x0000000000017941 */ /* 0x000fea0003800000 */
.L_x_66:
        /* <DEDUP_REMOVED lines=12> */
.L_x_69:
[----:B------:R-:W-:Y:S05]  /*3ac0*/  BSYNC B1 ;  /* 0x0000000000017941 */ /* 0x000fea0003800000 */
.L_x_68:
        /* <DEDUP_REMOVED lines=12> */
.L_x_71:
[----:B------:R-:W-:Y:S05]  /*3b90*/  BSYNC B1 ;  /* 0x0000000000017941 */ /* 0x000fea0003800000 */
.L_x_70:
        /* <DEDUP_REMOVED lines=13> */
.L_x_73:
[----:B------:R-:W-:Y:S05]  /*3c70*/  BSYNC B1 ;  /* 0x0000000000017941 */ /* 0x000fea0003800000 */
.L_x_72:
        /* <DEDUP_REMOVED lines=13> */
.L_x_75:
[----:B------:R-:W-:Y:S05]  /*3d50*/  BSYNC B1 ;  /* 0x0000000000017941 */ /* 0x000fea0003800000 */
.L_x_74:
        /* <DEDUP_REMOVED lines=12> */
.L_x_77:
[----:B------:R-:W-:Y:S05]  /*3e20*/  BSYNC B1 ;  /* 0x0000000000017941 */ /* 0x000fea0003800000 */
.L_x_76:
        /* <DEDUP_REMOVED lines=12> */
.L_x_79:
[----:B------:R-:W-:Y:S05]  /*3ef0*/  BSYNC B1 ;  /* 0x0000000000017941 */ /* 0x000fea0003800000 */
.L_x_78:
        /* <DEDUP_REMOVED lines=13> */
.L_x_81:
[----:B------:R-:W-:Y:S05]  /*3fd0*/  BSYNC B1 ;  /* 0x0000000000017941 */ /* 0x000fea0003800000 */
.L_x_80:
        /* <DEDUP_REMOVED lines=13> */
.L_x_83:
[----:B------:R-:W-:Y:S05]  /*40b0*/  BSYNC B1 ;  /* 0x0000000000017941 */ /* 0x000fea0003800000 */
.L_x_82:
        /* <DEDUP_REMOVED lines=12> */
.L_x_85:
[----:B------:R-:W-:Y:S05]  /*4180*/  BSYNC B1 ;  /* 0x0000000000017941 */ /* 0x000fea0003800000 */
.L_x_84:
        /* <DEDUP_REMOVED lines=12> */
.L_x_87:
[----:B------:R-:W-:Y:S05]  /*4250*/  BSYNC B1 ;  /* 0x0000000000017941 */ /* 0x000fea0003800000 */
.L_x_86:
        /* <DEDUP_REMOVED lines=13> */
.L_x_89:
[----:B------:R-:W-:Y:S05]  /*4330*/  BSYNC B1 ;  /* 0x0000000000017941 */ /* 0x000fea0003800000 */
.L_x_88:
        /* <DEDUP_REMOVED lines=13> */
.L_x_91:
[----:B------:R-:W-:Y:S05]  /*4410*/  BSYNC B1 ;  /* 0x0000000000017941 */ /* 0x000fea0003800000 */
.L_x_90:
        /* <DEDUP_REMOVED lines=12> */
.L_x_93:
[----:B------:R-:W-:Y:S05]  /*44e0*/  BSYNC B1 ;  /* 0x0000000000017941 */ /* 0x000fea0003800000 */
.L_x_92:
        /* <DEDUP_REMOVED lines=12> */
.L_x_95:
[----:B------:R-:W-:Y:S05]  /*45b0*/  BSYNC B1 ;  /* 0x0000000000017941 */ /* 0x000fea0003800000 */
.L_x_94:
        /* <DEDUP_REMOVED lines=13> */
.L_x_97:
[----:B------:R-:W-:Y:S05]  /*4690*/  BSYNC B1 ;  /* 0x0000000000017941 */ /* 0x000fea0003800000 */
.L_x_96:
        /* <DEDUP_REMOVED lines=8> */
[----:B------:R-:W-:Y:S02]  /*4720*/  F2FP.SATFINITE.E4M3.F32.PACK_AB_MERGE_C R25, RZ, R4, RZ ;  /* 0x00000004ff19723e */ /* 0x000fe400048070ff */
[----:B------:R-:W-:-:S03]  /*4730*/  PRMT R4, RZ, 0x7610, R4 ;  /* 0x00007610ff047816 */ /* 0x000fc60000000004 */
[----:B------:R0:W-:Y:S01]  /*4740*/  @!P2 STG.E.U8 desc[UR18][R12.64+0x38], R25 ;  /* 0x000038190c00a986 */ /* 0x0001e2000c101112 */
[----:B------:R-:W-:Y:S05]  /*4750*/  @P3 BRA `(.L_x_99) ;  /* 0x0000000000043947 */ /* 0x000fea0003800000 */
[----:B------:R0:W5:Y:S02]  /*4760*/  LDG.E.U8 R4, desc[UR18][R14.64+0x39] ;  /* 0x000039120e047981 */ /* 0x000164000c1e1100 */
.L_x_99:
[----:B------:R-:W-:Y:S05]  /*4770*/  BSYNC B1 ;  /* 0x0000000000017941 */ /* 0x000fea0003800000 */
.L_x_98:
[----:B-----5:R-:W-:Y:S01]  /*4780*/  LOP3.LUT R4, R4, 0xff, RZ, 0xc0, !PT ;  /* 0x000000ff04047812 */ /* 0x020fe200078ec0ff */
[----:B------:R-:W-:Y:S01]  /*4790*/  BSSY B1, `(.L_x_100) ;  /* 0x000000b000017945 */ /* 0x000fe20003800000 */
[----:B------:R-:W-:Y:S02]  /*47a0*/  ISETP.LT.OR P0, PT, R24, 0x9, !P0 ;  /* 0x000000091800780c */ /* 0x000fe40004701670 */
[----:B------:R-:W-:-:S05]  /*47b0*/  F2FP.F16.E4M3.UNPACK_B R4, R4 ;  /* 0x00000004ff04723e */ /* 0x000fca00020006ff */
[----:B------:R-:W-:-:S05]  /*47c0*/  HADD2.F32 R4, -RZ, R4.H0_H0 ;  /* 0x20000004ff047230 */ /* 0x000fca0000004100 */
[----:B01-3--:R-:W-:Y:S01]  /*47d0*/  FMUL R15, R4, R11 ;  /* 0x0000000b040f7220 */ /* 0x00bfe20000400000 */
[----:B------:R-:W-:-:S03]  /*47e0*/  PRMT R4, RZ, 0x7610, R4 ;  /* 0x00007610ff047816 */ /* 0x000fc60000000004 */
[----:B------:R-:W-:-:S05]  /*47f0*/  FFMA R15, R56, R10, R15 ;  /* 0x0000000a380f7223 */ /* 0x000fca000000000f */
[----:B------:R-:W-:-:S05]  /*4800*/  F2FP.SATFINITE.E4M3.F32.PACK_AB_MERGE_C R15, RZ, R15, RZ ;  /* 0x0000000fff0f723e */ /* 0x000fca00048070ff */
[----:B------:R0:W-:Y:S01]  /*4810*/  @!P3 STG.E.U8 desc[UR18][R12.64+0x39], R15 ;  /* 0x0000390f0c00b986 */ /* 0x0001e2000c101112 */
[----:B------:R-:W-:Y:S05]  /*4820*/  @P0 BRA `(.L_x_101) ;  /* 0x0000000000040947 */ /* 0x000fea0003800000 */
[----:B------:R1:W5:Y:S02]  /*4830*/  LDG.E.U8 R4, desc[UR18][R22.64+0x38] ;  /* 0x0000381216047981 */ /* 0x000364000c1e1100 */
.L_x_101:
[----:B------:R-:W-:Y:S05]  /*4840*/  BSYNC B1 ;  /* 0x0000000000017941 */ /* 0x000fea0003800000 */
.L_x_100:
[----:B-----5:R-:W-:Y:S01]  /*4850*/  LOP3.LUT R4, R4, 0xff, RZ, 0xc0, !PT ;  /* 0x000000ff04047812 */ /* 0x020fe200078ec0ff */
[----:B------:R-:W-:Y:S01]  /*4860*/  BSSY B1, `(.L_x_102) ;  /* 0x000000b000017945 */ /* 0x000fe20003800000 */
[----:B------:R-:W-:Y:S02]  /*4870*/  ISETP.LT.OR P1, PT, R24, 0x9, !P1 ;  /* 0x000000091800780c */ /* 0x000fe40004f21670 */
[----:B------:R-:W-:-:S05]  /*4880*/  F2FP.F16.E4M3.UNPACK_B R4, R4 ;  /* 0x00000004ff04723e */ /* 0x000fca00020006ff */
[----:B------:R-:W-:-:S05]  /*4890*/  HADD2.F32 R4, -RZ, R4.H0_H0 ;  /* 0x20000004ff047230 */ /* 0x000fca0000004100 */
[----:B------:R-:W-:-:S04]  /*48a0*/  FMUL R4, R4, R11 ;  /* 0x0000000b04047220 */ /* 0x000fc80000400000 */
[----:B------:R-:W-:-:S05]  /*48b0*/  FFMA R4, R21, R10, R4 ;  /* 0x0000000a15047223 */ /* 0x000fca0000000004 */
[----:B0-----:R-:W-:Y:S02]  /*48c0*/  F2FP.SATFINITE.E4M3.F32.PACK_AB_MERGE_C R13, RZ, R4, RZ ;  /* 0x00000004ff0d723e */ /* 0x001fe400048070ff */
[----:B------:R-:W-:-:S03]  /*48d0*/  PRMT R4, RZ, 0x7610, R4 ;  /* 0x00007610ff047816 */ /* 0x000fc60000000004 */
[----:B------:R0:W-:Y:S01]  /*48e0*/  @!P0 STG.E.U8 desc[UR18][R2.64+0x38], R13 ;  /* 0x0000380d02008986 */ /* 0x0001e2000c101112 */
[----:B------:R-:W-:Y:S05]  /*48f0*/  @P1 BRA `(.L_x_103) ;  /* 0x0000000000041947 */ /* 0x000fea0003800000 */
[----:B------:R3:W5:Y:S02]  /*4900*/  LDG.E.U8 R4, desc[UR18][R22.64+0x39] ;  /* 0x0000391216047981 */ /* 0x000764000c1e1100 */
.L_x_103:
[----:B------:R-:W-:Y:S05]  /*4910*/  BSYNC B1 ;  /* 0x0000000000017941 */ /* 0x000fea0003800000 */
.L_x_102:
[----:B------:R-:W-:Y:S05]  /*4920*/  @P1 BRA `(.L_x_104) ;  /* 0x0000000800601947 */ /* 0x000fea0003800000 */
[----:B-----5:R-:W-:-:S04]  /*4930*/  LOP3.LUT R4, R4, 0xff, RZ, 0xc0, !PT ;  /* 0x000000ff04047812 */ /* 0x020fc800078ec0ff */
[----:B------:R-:W-:-:S05]  /*4940*/  F2FP.F16.E4M3.UNPACK_B R4, R4 ;  /* 0x00000004ff04723e */ /* 0x000fca00020006ff */
[----:B------:R-:W-:-:S05]  /*4950*/  HADD2.F32 R4, -RZ, R4.H0_H0 ;  /* 0x20000004ff047230 */ /* 0x000fca0000004100 */
[----:B0-----:R-:W-:-:S04]  /*4960*/  FMUL R13, R4, R11 ;  /* 0x0000000b040d7220 */ /* 0x001fc80000400000 */
[----:B------:R-:W-:-:S05]  /*4970*/  FFMA R13, R20, R10, R13 ;  /* 0x0000000a140d7223 */ /* 0x000fca000000000d */
[----:B------:R-:W-:-:S05]  /*4980*/  F2FP.SATFINITE.E4M3.F32.PACK_AB_MERGE_C R13, RZ, R13, RZ ;  /* 0x0000000dff0d723e */ /* 0x000fca00048070ff */
[----:B------:R0:W-:Y:S01]  /*4990*/  STG.E.U8 desc[UR18][R2.64+0x39], R13 ;  /* 0x0000390d02007986 */ /* 0x0001e2000c101112 */
[----:B------:R-:W-:Y:S05]  /*49a0*/  BRA `(.L_x_104) ;  /* 0x0000000800407947 */ /* 0x000fea0003800000 */
.L_x_39:
[----:B------:R-:W-:Y:S01]  /*49b0*/  ISETP.GE.AND P0, PT, R25, 0x1, PT ;  /* 0x000000011900780c */ /* 0x000fe20003f06270 */
[-C--:B--2---:R-:W-:Y:S01]  /*49c0*/  FMUL R85, R85, R10.reuse ;  /* 0x0000000a55557220 */ /* 0x084fe20000400000 */
[----:B------:R-:W-:Y:S01]  /*49d0*/  ISETP.GE.AND P1, PT, R25, 0x2, PT ;  /* 0x000000021900780c */ /* 0x000fe20003f26270 */
[-C--:B------:R-:W-:Y:S01]  /*49e0*/  FMUL R84, R84, R10.reuse ;  /* 0x0000000a54547220 */ /* 0x080fe20000400000 */
[C---:B------:R-:W-:Y:S01]  /*49f0*/  ISETP.LT.OR P2, PT, R24.reuse, 0x1, !P0 ;  /* 0x000000011800780c */ /* 0x040fe20004741670 */
[-C--:B------:R-:W-:Y:S01]  /*4a00*/  FMUL R83, R83, R10.reuse ;  /* 0x0000000a53537220 */ /* 0x080fe20000400000 */
[----:B------:R-:W-:Y:S01]  /*4a10*/  ISETP.LT.OR P3, PT, R24, 0x1, !P1 ;  /* 0x000000011800780c */ /* 0x000fe20004f61670 */
[-C--:B------:R-:W-:Y:S01]  /*4a20*/  FMUL R82, R82, R10.reuse ;  /* 0x0000000a52527220 */ /* 0x080fe20000400000 */
[----:B------:R-:W-:Y:S01]  /*4a30*/  ISETP.LT.OR P0, PT, R24, 0x9, !P0 ;  /* 0x000000091800780c */ /* 0x000fe20004701670 */
[-C--:B------:R-:W-:Y:S01]  /*4a40*/  FMUL R81, R81, R10.reuse ;  /* 0x0000000a51517220 */ /* 0x080fe20000400000 */
[----:B------:R-:W-:Y:S01]  /*4a50*/  F2FP.SATFINITE.E4M3.F32.PACK_AB_MERGE_C R85, RZ, R85, RZ ;  /* 0x00000055ff55723e */ /* 0x000fe200048070ff */
[----:B------:R-:W-:Y:S01]  /*4a60*/  FMUL R80, R80, R10 ;  /* 0x0000000a50507220 */ /* 0x000fe20000400000 */
[----:B------:R-:W-:Y:S01]  /*4a70*/  F2FP.SATFINITE.E4M3.F32.PACK_AB_MERGE_C R15, RZ, R84, RZ ;  /* 0x00000054ff0f723e */ /* 0x000fe200048070ff */
[-C--:B------:R-:W-:Y:S01]  /*4a80*/  FMUL R78, R78, R10.reuse ;  /* 0x0000000a4e4e7220 */ /* 0x080fe20000400000 */
[----:B------:R-:W-:Y:S01]  /*4a90*/  F2FP.SATFINITE.E4M3.F32.PACK_AB_MERGE_C R83, RZ, R83, RZ ;  /* 0x00000053ff53723e */ /* 0x000fe200048070ff */
[-C--:B------:R-:W-:Y:S01]  /*4aa0*/  FMUL R79, R79, R10.reuse ;  /* 0x0000000a4f4f7220 */ /* 0x080fe20000400000 */
[----:B------:R-:W-:Y:S01]  /*4ab0*/  F2FP.SATFINITE.E4M3.F32.PACK_AB_MERGE_C R81, RZ, R81, RZ ;  /* 0x00000051ff51723e */ /* 0x000fe200048070ff */
[----:B------:R-:W-:Y:S01]  /*4ac0*/  @!P2 STG.E.U8 desc[UR18][R12.64], R85 ;  /* 0x000000550c00a986 */ /* 0x000fe2000c101112 */
[C---:B------:R-:W-:Y:S01]  /*4ad0*/  ISETP.GE.AND P2, PT, R25.reuse, 0x9, PT ;  /* 0x000000091900780c */ /* 0x040fe20003f46270 */
[----:B------:R-:W-:Y:S01]  /*4ae0*/  FMUL R76, R76, R10 ;  /* 0x0000000a4c4c7220 */ /* 0x000fe20000400000 */
[----:B------:R-:W-:Y:S01]  /*4af0*/  F2FP.SATFINITE.E4M3.F32.PACK_AB_MERGE_C R23, RZ, R80, RZ ;  /* 0x00000050ff17723e */ /* 0x000fe200048070ff */
[----:B------:R1:W-:Y:S01]  /*4b00*/  @!P3 STG.E.U8 desc[UR18][R12.64+0x1], R15 ;  /* 0x0000010f0c00b986 */ /* 0x0003e2000c101112 */
[----:B------:R-:W-:Y:S01]  /*4b10*/  ISETP.GE.AND P3, PT, R25, 0xa, PT ;  /* 0x0000000a1900780c */ /* 0x000fe20003f66270 */
[-C--:B------:R-:W-:Y:S01]  /*4b20*/  FMUL R77, R77, R10.reuse ;  /* 0x0000000a4d4d7220 */ /* 0x080fe20000400000 */
[C---:B------:R-:W-:Y:S01]  /*4b30*/  ISETP.LT.OR P4, PT, R24.reuse, 0x1, !P2 ;  /* 0x000000011800780c */ /* 0x040fe20005781670 */
[----:B------:R-:W-:Y:S01]  /*4b40*/  @!P0 STG.E.U8 desc[UR18][R2.64], R83 ;  /* 0x0000005302008986 */ /* 0x000fe2000c101112 */
[C---:B------:R-:W-:Y:S01]  /*4b50*/  ISETP.LT.OR P0, PT, R24.reuse, 0x9, !P1 ;  /* 0x000000091800780c */ /* 0x040fe20004f01670 */
[-C--:B------:R-:W-:Y:S01]  /*4b60*/  FMUL R75, R75, R10.reuse ;  /* 0x0000000a4b4b7220 */ /* 0x080fe20000400000 */
[----:B------:R-:W-:Y:S01]  /*4b70*/  ISETP.LT.OR P5, PT, R24, 0x1, !P3 ;  /* 0x000000011800780c */ /* 0x000fe20005fa1670 */
[-C--:B------:R-:W-:Y:S01]  /*4b80*/  FMUL R74, R74, R10.reuse ;  /* 0x0000000a4a4a7220 */ /* 0x080fe20000400000 */
[C---:B------:R-:W-:Y:S01]  /*4b90*/  ISETP.LT.OR P1, PT, R24.reuse, 0x9, !P2 ;  /* 0x000000091800780c */ /* 0x040fe20005721670 */
[-C--:B------:R-:W-:Y:S01]  /*4ba0*/  FMUL R73, R73, R10.reuse ;  /* 0x0000000a49497220 */ /* 0x080fe20000400000 */
[----:B------:R-:W-:Y:S01]  /*4bb0*/  ISETP.LT.OR P2, PT, R24, 0x9, !P3 ;  /* 0x000000091800780c */ /* 0x000fe20005f41670 */
[----:B------:R-:W-:Y:S01]  /*4bc0*/  FMUL R72, R72, R10 ;  /* 0x0000000a48487220 */ /* 0x000fe20000400000 */
[----:B-1----:R-:W-:Y:S01]  /*4bd0*/  F2FP.SATFINITE.E4M3.F32.PACK_AB_MERGE_C R15, RZ, R82, RZ ;  /* 0x00000052ff0f723e */ /* 0x002fe200048070ff */
[----:B------:R-:W-:Y:S01]  /*4be0*/  FMUL R71, R71, R10 ;  /* 0x0000000a47477220 */ /* 0x000fe20000400000 */
[----:B------:R-:W-:Y:S01]  /*4bf0*/  F2FP.SATFINITE.E4M3.F32.PACK_AB_MERGE_C R27, RZ, R78, RZ ;  /* 0x0000004eff1b723e */ /* 0x000fe200048070ff */
[-C--:B------:R-:W-:Y:S01]  /*4c00*/  FMUL R70, R70, R10.reuse ;  /* 0x0000000a46467220 */ /* 0x080fe20000400000 */
[----:B------:R-:W-:Y:S01]  /*4c10*/  F2FP.SATFINITE.E4M3.F32.PACK_AB_MERGE_C R79, RZ, R79, RZ ;  /* 0x0000004fff4f723e */ /* 0x000fe200048070ff */
[----:B------:R1:W-:Y:S01]  /*4c20*/  @!P0 STG.E.U8 desc[UR18][R2.64+0x1], R15 ;  /* 0x0000010f02008986 */ /* 0x0003e2000c101112 */
[----:B------:R-:W-:Y:S01]  /*4c30*/  ISETP.GE.AND P0, PT, R25, 0x19, PT ;  /* 0x000000191900780c */ /* 0x000fe20003f06270 */
[-C--:B------:R-:W-:Y:S01]  /*4c40*/  FMUL R69, R69, R10.reuse ;  /* 0x0000000a45457220 */ /* 0x080fe20000400000 */
[----:B------:R-:W-:Y:S01]  /*4c50*/  F2FP.SATFINITE.E4M3.F32.PACK_AB_MERGE_C R77, RZ, R77, RZ ;  /* 0x0000004dff4d723e */ /* 0x000fe200048070ff */
[----:B------:R-:W-:Y:S01]  /*4c60*/  @!P4 STG.E.U8 desc[UR18][R12.64+0x8], R81 ;  /* 0x000008510c00c986 */ /* 0x000fe2000c101112 */
[----:B------:R-:W-:Y:S01]  /*4c70*/  F2FP.SATFINITE.E4M3.F32.PACK_AB_MERGE_C R75, RZ, R75, RZ ;  /* 0x0000004bff4b723e */ /* 0x000fe200048070ff */
[-C--:B------:R-:W-:Y:S01]  /*4c80*/  FMUL R68, R68, R10.reuse ;  /* 0x0000000a44447220 */ /* 0x080fe20000400000 */
[----:B------:R-:W-:Y:S01]  /*4c90*/  F2FP.SATFINITE.E4M3.F32.PACK_AB_MERGE_C R73, RZ, R73, RZ ;  /* 0x00000049ff49723e */ /* 0x000fe200048070ff */
[----:B------:R2:W-:Y:S01]  /*4ca0*/  @!P5 STG.E.U8 desc[UR18][R12.64+0x9], R23 ;  /* 0x000009170c00d986 */ /* 0x0005e2000c101112 */
[----:B------:R-:W-:Y:S01]  /*4cb0*/  ISETP.LT.OR P5, PT, R24, 0x1, !P0 ;  /* 0x000000011800780c */ /* 0x000fe200047a1670 */
[-C--:B------:R-:W-:Y:S01]  /*4cc0*/  FMUL R66, R66, R10.reuse ;  /* 0x0000000a42427220 */ /* 0x080fe20000400000 */
[C---:B------:R-:W-:Y:S01]  /*4cd0*/  ISETP.LT.OR P0, PT, R24.reuse, 0x9, !P0 ;  /* 0x000000091800780c */ /* 0x040fe20004701670 */
[----:B------:R3:W-:Y:S01]  /*4ce0*/  @!P2 STG.E.U8 desc[UR18][R2.64+0x9], R27 ;  /* 0x0000091b0200a986 */ /* 0x0007e2000c101112 */
[----:B------:R-:W-:Y:S01]  /*4cf0*/  ISETP.GE.AND P2, PT, R25, 0x12, PT ;  /* 0x000000121900780c */ /* 0x000fe20003f46270 */
[----:B------:R-:W-:Y:S01]  /*4d00*/  FMUL R67, R67, R10 ;  /* 0x0000000a43437220 */ /* 0x000fe20000400000 */
[----:B-1----:R-:W-:Y:S01]  /*4d10*/  F2FP.SATFINITE.E4M3.F32.PACK_AB_MERGE_C R15, RZ, R76, RZ ;  /* 0x0000004cff0f723e */ /* 0x002fe200048070ff */
[----:B------:R-:W-:Y:S01]  /*4d20*/  @!P1 STG.E.U8 desc[UR18][R2.64+0x8], R79 ;  /* 0x0000084f02009986 */ /* 0x000fe2000c101112 */
[----:B------:R-:W-:Y:S01]  /*4d30*/  ISETP.GE.AND P1, PT, R25, 0x11, PT ;  /* 0x000000111900780c */ /* 0x000fe20003f26270 */
[-C--:B------:R-:W-:Y:S01]  /*4d40*/  FMUL R65, R65, R10.reuse ;  /* 0x0000000a41417220 */ /* 0x080fe20000400000 */
[----:B------:R-:W-:Y:S01]  /*4d50*/  ISETP.LT.OR P3, PT, R24, 0x1, !P2 ;  /* 0x000000011800780c */ /* 0x000fe20005761670 */
[-C--:B------:R-:W-:Y:S01]  /*4d60*/  FMUL R64, R64, R10.reuse ;  /* 0x0000000a40407220 */ /* 0x080fe20000400000 */
[C---:B------:R-:W-:Y:S01]  /*4d70*/  ISETP.LT.OR P4, PT, R24.reuse, 0x1, !P1 ;  /* 0x000000011800780c */ /* 0x040fe20004f81670 */
[-C--:B------:R-:W-:Y:S01]  /*4d80*/  FMUL R63, R63, R10.reuse ;  /* 0x0000000a3f3f7220 */ /* 0x080fe20000400000 */
[----:B------:R-:W-:Y:S01]  /*4d90*/  ISETP.LT.OR P1, PT, R24, 0x9, !P1 ;  /* 0x000000091800780c */ /* 0x000fe20004f21670 */
[-C--:B------:R-:W-:Y:S01]  /*4da0*/  FMUL R62, R62, R10.reuse ;  /* 0x0000000a3e3e7220 */ /* 0x080fe20000400000 */
[----:B------:R-:W-:Y:S01]  /*4db0*/  ISETP.LT.OR P2, PT, R24, 0x9, !P2 ;  /* 0x000000091800780c */ /* 0x000fe20005741670 */
[----:B------:R-:W-:Y:S01]  /*4dc0*/  FMUL R61, R61, R10 ;  /* 0x0000000a3d3d7220 */ /* 0x000fe20000400000 */
[----:B--2---:R-:W-:Y:S01]  /*4dd0*/  F2FP.SATFINITE.E4M3.F32.PACK_AB_MERGE_C R23, RZ, R74, RZ ;  /* 0x0000004aff17723e */ /* 0x004fe200048070ff */
[-C--:B------:R-:W-:Y:S01]  /*4de0*/  FMUL R60, R60, R10.reuse ;  /* 0x0000000a3c3c7220 */ /* 0x080fe20000400000 */
[----:B------:R-:W-:Y:S01]  /*4df0*/  F2FP.SATFINITE.E4M3.F32.PACK_AB_MERGE_C R71, RZ, R71, RZ ;  /* 0x00000047ff47723e */ /* 0x000fe200048070ff */
[-C--:B------:R-:W-:Y:S01]  /*4e00*/  FMUL R59, R59, R10.reuse ;  /* 0x0000000a3b3b7220 */ /* 0x080fe20000400000 */
[----:B------:R-:W-:Y:S01]  /*4e10*/  F2FP.SATFINITE.E4M3.F32.PACK_AB_MERGE_C R69, RZ, R69, RZ ;  /* 0x00000045ff45723e */ /* 0x000fe200048070ff */
[----:B------:R1:W-:Y:S01]  /*4e20*/  @!P3 STG.E.U8 desc[UR18][R12.64+0x11], R15 ;  /* 0x0000110f0c00b986 */ /* 0x0003e2000c101112 */
[----:B------:R-:W-:Y:S01]  /*4e30*/  ISETP.GE.AND P3, PT, R25, 0x1a, PT ;  /* 0x0000001a1900780c */ /* 0x000fe20003f66270 */
[----:B------:R-:W-:Y:S01]  /*4e40*/  FMUL R58, R58, R10 ;  /* 0x0000000a3a3a7220 */ /* 0x000fe20000400000 */
[----:B---3--:R-:W-:Y:S01]  /*4e50*/  F2FP.SATFINITE.E4M3.F32.PACK_AB_MERGE_C R27, RZ, R68, RZ ;  /* 0x00000044ff1b723e */ /* 0x008fe200048070ff */
[----:B------:R-:W-:Y:S01]  /*4e60*/  @!P4 STG.E.U8 desc[UR18][R12.64+0x10], R77 ;  /* 0x0000104d0c00c986 */ /* 0x000fe2000c101112 */
[C---:B------:R-:W-:Y:S01]  /*4e70*/  ISETP.LT.OR P4, PT, R24.reuse, 0x1, !P3 ;  /* 0x000000011800780c */ /* 0x040fe20005f81670 */
[-C--:B------:R-:W-:Y:S01]  /*4e80*/  FMUL R57, R57, R10.reuse ;  /* 0x0000000a39397220 */ /* 0x080fe20000400000 */
[----:B------:R-:W-:Y:S01]  /*4e90*/  ISETP.LT.OR P3, PT, R24, 0x9, !P3 ;  /* 0x000000091800780c */ /* 0x000fe20005f61670 */
[----:B------:R-:W-:Y:S01]  /*4ea0*/  @!P1 STG.E.U8 desc[UR18][R2.64+0x10], R75 ;  /* 0x0000104b02009986 */ /* 0x000fe2000c101112 */
[C---:B------:R-:W-:Y:S01]  /*4eb0*/  ISETP.GE.AND P1, PT, R25.reuse, 0x22, PT ;  /* 0x000000221900780c */ /* 0x040fe20003f26270 */
[-C--:B------:R-:W-:Y:S01]  /*4ec0*/  FMUL R56, R56, R10.reuse ;  /* 0x0000000a38387220 */ /* 0x080fe20000400000 */
[----:B------:R-:W-:Y:S01]  /*4ed0*/  F2FP.SATFINITE.E4M3.F32.PACK_AB_MERGE_C R67, RZ, R67, RZ ;  /* 0x00000043ff43723e */ /* 0x000fe200048070ff */
[----:B------:R2:W-:Y:S01]  /*4ee0*/  @!P2 STG.E.U8 desc[UR18][R2.64+0x11], R23 ;  /* 0x000011170200a986 */ /* 0x0005e2000c101112 */
[----:B------:R-:W-:Y:S01]  /*4ef0*/  ISETP.GE.AND P2, PT, R25, 0x21, PT ;  /* 0x000000211900780c */ /* 0x000fe20003f46270 */
[----:B------:R-:W-:Y:S01]  /*4f00*/  FMUL R21, R21, R10 ;  /* 0x0000000a15157220 */ /* 0x000fe20000400000 */
[----:B-1----:R-:W-:Y:S01]  /*4f10*/  F2FP.SATFINITE.E4M3.F32.PACK_AB_MERGE_C R15, RZ, R72, RZ ;  /* 0x00000048ff0f723e */ /* 0x002fe200048070ff */
[----:B------:R-:W-:Y:S01]  /*4f20*/  @!P5 STG.E.U8 desc[UR18][R12.64+0x18], R73 ;  /* 0x000018490c00d986 */ /* 0x000fe2000c101112 */
[----:B------:R-:W-:Y:S01]  /*4f30*/  ISETP.LT.OR P6, PT, R24, 0x1, !P2 ;  /* 0x000000011800780c */ /* 0x000fe200057c1670 */
[----:B------:R-:W-:Y:S01]  /*4f40*/  FMUL R20, R20, R10 ;  /* 0x0000000a14147220 */ /* 0x000fe20000400000 */
[C---:B------:R-:W-:Y:S01]  /*4f50*/  ISETP.LT.OR P5, PT, R24.reuse, 0x1, !P1 ;  /* 0x000000011800780c */ /* 0x040fe20004fa1670 */
[----:B------:R1:W-:Y:S01]  /*4f60*/  @!P4 STG.E.U8 desc[UR18][R12.64+0x19], R15 ;  /* 0x0000190f0c00c986 */ /* 0x0003e2000c101112 */
[----:B------:R-:W-:-:S02]  /*4f70*/  ISETP.LT.OR P1, PT, R24, 0x9, !P1 ;  /* 0x000000091800780c */ /* 0x000fc40004f21670 */
[C---:B------:R-:W-:Y:S01]  /*4f80*/  ISETP.LT.OR P2, PT, R24.reuse, 0x9, !P2 ;  /* 0x000000091800780c */ /* 0x040fe20005741670 */
[----:B------:R-:W-:Y:S01]  /*4f90*/  @!P0 STG.E.U8 desc[UR18][R2.64+0x18], R71 ;  /* 0x0000184702008986 */ /* 0x000fe2000c101112 */
[----:B--2---:R-:W-:Y:S02]  /*4fa0*/  F2FP.SATFINITE.E4M3.F32.PACK_AB_MERGE_C R23, RZ, R70, RZ ;  /* 0x00000046ff17723e */ /* 0x004fe400048070ff */
[C---:B------:R-:W-:Y:S02]  /*4fb0*/  ISETP.GE.AND P0, PT, R25.reuse, 0x29, PT ;  /* 0x000000291900780c */ /* 0x040fe40003f06270 */
[----:B------:R-:W-:Y:S01]  /*4fc0*/  F2FP.SATFINITE.E4M3.F32.PACK_AB_MERGE_C R65, RZ, R65, RZ ;  /* 0x00000041ff41723e */ /* 0x000fe200048070ff */
[----:B------:R2:W-:Y:S01]  /*4fd0*/  @!P3 STG.E.U8 desc[UR18][R2.64+0x19], R23 ;  /* 0x000019170200b986 */ /* 0x0005e2000c101112 */
[----:B------:R-:W-:Y:S02]  /*4fe0*/  ISETP.GE.AND P3, PT, R25, 0x2a, PT ;  /* 0x0000002a1900780c */ /* 0x000fe40003f66270 */
[----:B-1----:R-:W-:Y:S01]  /*4ff0*/  F2FP.SATFINITE.E4M3.F32.PACK_AB_MERGE_C R15, RZ, R66, RZ ;  /* 0x00000042ff0f723e */ /* 0x002fe200048070ff */
[----:B------:R-:W-:Y:S01]  /*5000*/  @!P6 STG.E.U8 desc[UR18][R12.64+0x20], R69 ;  /* 0x000020450c00e986 */ /* 0x000fe2000c101112 */
[----:B------:R-:W-:-:S02]  /*5010*/  ISETP.LT.OR P4, PT, R24, 0x1, !P0 ;  /* 0x000000011800780c */ /* 0x000fc40004781670 */
[C---:B------:R-:W-:Y:S01]  /*5020*/  ISETP.LT.OR P0, PT, R24.reuse, 0x9, !P0 ;  /* 0x000000091800780c */ /* 0x040fe20004701670 */
[----:B------:R-:W-:Y:S01]  /*5030*/  @!P5 STG.E.U8 desc[UR18][R12.64+0x21], R27 ;  /* 0x0000211b0c00d986 */ /* 0x000fe2000c101112 */
[C---:B------:R-:W-:Y:S02]  /*5040*/  ISETP.LT.OR P5, PT, R24.reuse, 0x1, !P3 ;  /* 0x000000011800780c */ /* 0x040fe40005fa1670 */
[C---:B------:R-:W-:Y:S01]  /*5050*/  ISETP.LT.OR P3, PT, R24.reuse, 0x9, !P3 ;  /* 0x000000091800780c */ /* 0x040fe20005f61670 */
[----:B------:R1:W-:Y:S01]  /*5060*/  @!P1 STG.E.U8 desc[UR18][R2.64+0x21], R15 ;  /* 0x0000210f02009986 */ /* 0x0003e2000c101112 */
[----:B------:R-:W-:Y:S02]  /*5070*/  ISETP.GE.AND P1, PT, R25, 0x31, PT ;  /* 0x000000311900780c */ /* 0x000fe40003f26270 */
[----:B--2---:R-:W-:Y:S01]  /*5080*/  F2FP.SATFINITE.E4M3.F32.PACK_AB_MERGE_C R23, RZ, R64, RZ ;  /* 0x00000040ff17723e */ /* 0x004fe200048070ff */
[----:B------:R-:W-:Y:S01]  /*5090*/  @!P2 STG.E.U8 desc[UR18][R2.64+0x20], R67 ;  /* 0x000020430200a986 */ /* 0x000fe2000c101112 */
[----:B------:R-:W-:-:S02]  /*50a0*/  ISETP.LT.OR P6, PT, R24, 0x1, !P1 ;  /* 0x000000011800780c */ /* 0x000fc40004fc1670 */
[----:B------:R-:W-:Y:S01]  /*50b0*/  F2FP.SATFINITE.E4M3.F32.PACK_AB_MERGE_C R63, RZ, R63, RZ ;  /* 0x0000003fff3f723e */ /* 0x000fe200048070ff */
[----:B------:R-:W-:Y:S01]  /*50c0*/  @!P4 STG.E.U8 desc[UR18][R12.64+0x28], R65 ;  /* 0x000028410c00c986 */ /* 0x000fe2000c101112 */
[C---:B------:R-:W-:Y:S02]  /*50d0*/  ISETP.GE.AND P4, PT, R25.reuse, 0x32, PT ;  /* 0x000000321900780c */ /* 0x040fe40003f86270 */
[----:B------:R-:W-:Y:S01]  /*50e0*/  F2FP.SATFINITE.E4M3.F32.PACK_AB_MERGE_C R61, RZ, R61, RZ ;  /* 0x0000003dff3d723e */ /* 0x000fe200048070ff */
[----:B------:R2:W-:Y:S01]  /*50f0*/  @!P5 STG.E.U8 desc[UR18][R12.64+0x29], R23 ;  /* 0x000029170c00d986 */ /* 0x0005e2000c101112 */
[----:B-1----:R-:W-:Y:S02]  /*5100*/  F2FP.SATFINITE.E4M3.F32.PACK_AB_MERGE_C R15, RZ, R62, RZ ;  /* 0x0000003eff0f723e */ /* 0x002fe400048070ff */
[----:B------:R-:W-:Y:S01]  /*5110*/  ISETP.LT.OR P5, PT, R24, 0x1, !P4 ;  /* 0x000000011800780c */ /* 0x000fe200067a1670 */
[----:B------:R-:W-:Y:S01]  /*5120*/  @!P0 STG.E.U8 desc[UR18][R2.64+0x28], R63 ;  /* 0x0000283f02008986 */ /* 0x000fe2000c101112 */
[----:B------:R-:W-:-:S02]  /*5130*/  ISETP.GE.AND P2, PT, R25, 0x39, PT ;  /* 0x000000391900780c */ /* 0x000fc40003f46270 */
[----:B------:R-:W-:Y:S01]  /*5140*/  ISETP.GE.AND P0, PT, R25, 0x3a, PT ;  /* 0x0000003a1900780c */ /* 0x000fe20003f06270 */
[----:B------:R1:W-:Y:S01]  /*5150*/  @!P3 STG.E.U8 desc[UR18][R2.64+0x29], R15 ;  /* 0x0000290f0200b986 */ /* 0x0003e2000c101112 */
[C---:B------:R-:W-:Y:S02]  /*5160*/  ISETP.LT.OR P1, PT, R24.reuse, 0x9, !P1 ;  /* 0x000000091800780c */ /* 0x040fe40004f21670 */
[C---:B------:R-:W-:Y:S01]  /*5170*/  ISETP.LT.OR P4, PT, R24.reuse, 0x9, !P4 ;  /* 0x000000091800780c */ /* 0x040fe20006781670 */
[----:B------:R-:W-:Y:S01]  /*5180*/  @!P6 STG.E.U8 desc[UR18][R12.64+0x30], R61 ;  /* 0x0000303d0c00e986 */ /* 0x000fe2000c101112 */
[C---:B------:R-:W-:Y:S02]  /*5190*/  ISETP.LT.OR P3, PT, R24.reuse, 0x1, !P2 ;  /* 0x000000011800780c */ /* 0x040fe40005761670 */
[C---:B------:R-:W-:Y:S02]  /*51a0*/  ISETP.LT.OR P6, PT, R24.reuse, 0x1, !P0 ;  /* 0x000000011800780c */ /* 0x040fe400047c1670 */
[----:B------:R-:W-:-:S02]  /*51b0*/  ISETP.LT.OR P2, PT, R24, 0x9, !P2 ;  /* 0x000000091800780c */ /* 0x000fc40005741670 */
[----:B------:R-:W-:Y:S02]  /*51c0*/  ISETP.LT.OR P0, PT, R24, 0x9, !P0 ;  /* 0x000000091800780c */ /* 0x000fe40004701670 */
[----:B--2---:R-:W-:Y:S02]  /*51d0*/  F2FP.SATFINITE.E4M3.F32.PACK_AB_MERGE_C R23, RZ, R60, RZ ;  /* 0x0000003cff17723e */ /* 0x004fe400048070ff */
[----:B------:R-:W-:Y:S02]  /*51e0*/  F2FP.SATFINITE.E4M3.F32.PACK_AB_MERGE_C R59, RZ, R59, RZ ;  /* 0x0000003bff3b723e */ /* 0x000fe400048070ff */
[----:B-1----:R-:W-:Y:S01]  /*51f0*/  F2FP.SATFINITE.E4M3.F32.PACK_AB_MERGE_C R15, RZ, R58, RZ ;  /* 0x0000003aff0f723e */ /* 0x002fe200048070ff */
[----:B------:R1:W-:Y:S01]  /*5200*/  @!P5 STG.E.U8 desc[UR18][R12.64+0x31], R23 ;  /* 0x000031170c00d986 */ /* 0x0003e2000c101112 */
[----:B------:R-:W-:Y:S02]  /*5210*/  F2FP.SATFINITE.E4M3.F32.PACK_AB_MERGE_C R57, RZ, R57, RZ ;  /* 0x00000039ff39723e */ /* 0x000fe400048070ff */
[----:B------:R-:W-:Y:S01]  /*5220*/  F2FP.SATFINITE.E4M3.F32.PACK_AB_MERGE_C R25, RZ, R56, RZ ;  /* 0x00000038ff19723e */ /* 0x000fe200048070ff */
[----:B------:R2:W-:Y:S01]  /*5230*/  @!P1 STG.E.U8 desc[UR18][R2.64+0x30], R59 ;  /* 0x0000303b02009986 */ /* 0x0005e2000c101112 */
[----:B------:R-:W-:-:S03]  /*5240*/  F2FP.SATFINITE.E4M3.F32.PACK_AB_MERGE_C R21, RZ, R21, RZ ;  /* 0x00000015ff15723e */ /* 0x000fc600048070ff */
[----:B------:R2:W-:Y:S01]  /*5250*/  @!P4 STG.E.U8 desc[UR18][R2.64+0x31], R15 ;  /* 0x0000310f0200c986 */ /* 0x0005e2000c101112 */
[----:B-1----:R-:W-:-:S03]  /*5260*/  F2FP.SATFINITE.E4M3.F32.PACK_AB_MERGE_C R23, RZ, R20, RZ ;  /* 0x00000014ff17723e */ /* 0x002fc600048070ff */
[----:B------:R2:W-:Y:S04]  /*5270*/  @!P3 STG.E.U8 desc[UR18][R12.64+0x38], R57 ;  /* 0x000038390c00b986 */ /* 0x0005e8000c101112 */
[----:B------:R2:W-:Y:S04]  /*5280*/  @!P6 STG.E.U8 desc[UR18][R12.64+0x39], R25 ;  /* 0x000039190c00e986 */ /* 0x0005e8000c101112 */
[----:B------:R2:W-:Y:S04]  /*5290*/  @!P2 STG.E.U8 desc[UR18][R2.64+0x38], R21 ;  /* 0x000038150200a986 */ /* 0x0005e8000c101112 */
[----:B------:R2:W-:Y:S02]  /*52a0*/  @!P0 STG.E.U8 desc[UR18][R2.64+0x39], R23 ;  /* 0x0000391702008986 */ /* 0x0005e4000c101112 */
.L_x_104:
[----:B------:R-:W-:Y:S05]  /*52b0*/  BSYNC B0 ;  /* 0x0000000000007941 */ /* 0x000fea0003800000 */
.L_x_38:
[----:B0-2---:R-:W-:Y:S01]  /*52c0*/  IMAD.U32 R2, RZ, RZ, UR16 ;  /* 0x00000010ff027e24 */ /* 0x005fe2000f8e00ff */
[----:B------:R-:W-:Y:S01]  /*52d0*/  ULDC.64 UR4, c[0x0][0x650] ;  /* 0x0001940000047ab9 */ /* 0x000fe20000000a00 */
[----:B------:R-:W-:Y:S01]  /*52e0*/  IMAD.U32 R3, RZ, RZ, UR17 ;  /* 0x00000011ff037e24 */ /* 0x000fe2000f8e00ff */
[----:B------:R0:W-:Y:S01]  /*52f0*/  SYNCS.ARRIVE.TRANS64.A1T0 RZ, [R18+UR26], RZ ;  /* 0x000000ff12ff79a7 */ /* 0x0001e2000810001a */
[----:B------:R-:W-:Y:S01]  /*5300*/  IMAD.U32 R3, RZ, RZ, UR13 ;  /* 0x0000000dff037e24 */ /* 0x000fe2000f8e00ff */
[C---:B------:R-:W-:Y:S01]  /*5310*/  LEA R0, P0, R2.reuse, R0, 0x1 ;  /* 0x0000000002007211 */ /* 0x040fe200078008ff */
[----:B-----5:R-:W-:Y:S01]  /*5320*/  IMAD.MOV.U32 R4, RZ, RZ, -0x1 ;  /* 0xffffffffff047424 */ /* 0x020fe200078e00ff */
[----:B----4-:R-:W-:Y:S02]  /*5330*/  PRMT R12, RZ, 0x7610, R12 ;  /* 0x00007610ff0c7816 */ /* 0x010fe4000000000c */
[----:B------:R-:W-:Y:S01]  /*5340*/  LEA.HI.X R5, R2, R5, R3, 0x1, P0 ;  /* 0x0000000502057211 */ /* 0x000fe200000f0c03 */
[----:B------:R-:W-:Y:S01]  /*5350*/  IMAD.MOV.U32 R2, RZ, RZ, -0x1 ;  /* 0xffffffffff027424 */ /* 0x000fe200078e00ff */
[----:B------:R-:W-:Y:S01]  /*5360*/  ISETP.GE.U32.AND P0, PT, R0, UR4, PT ;  /* 0x0000000400007c0c */ /* 0x000fe2000bf06070 */
[----:B------:R-:W-:-:S03]  /*5370*/  IMAD.MOV.U32 R3, RZ, RZ, -0x1 ;  /* 0xffffffffff037424 */ /* 0x000fc600078e00ff */
[----:B------:R-:W-:-:S13]  /*5380*/  ISETP.GE.U32.AND.EX P0, PT, R5, UR5, PT, P0 ;  /* 0x0000000505007c0c */ /* 0x000fda000bf06100 */
[----:B0-----:R-:W-:Y:S05]  /*5390*/  @P0 BRA `(.L_x_105) ;  /* 0x0000000400880947 */ /* 0x001fea0003800000 */
[----:B------:R-:W0:Y:S01]  /*53a0*/  S2UR UR8, SR_CTAID.X ;  /* 0x00000000000879c3 */ /* 0x000e220000002500 */
[----:B------:R-:W-:Y:S01]  /*53b0*/  ULDC.64 UR4, c[0x0][0x628] ;  /* 0x00018a0000047ab9 */ /* 0x000fe20000000a00 */
[----:B------:R-:W-:Y:S01]  /*53c0*/  ULDC UR6, c[0x0][0x150] ;  /* 0x0000540000067ab9 */ /* 0x000fe20000000800 */
[----:B------:R-:W-:Y:S01]  /*53d0*/  ISETP.NE.U32.AND P0, PT, RZ, UR4, PT ;  /* 0x00000004ff007c0c */ /* 0x000fe2000bf05070 */
[----:B------:R-:W-:Y:S01]  /*53e0*/  ULDC UR27, c[0x0][0x630] ;  /* 0x00018c00001b7ab9 */ /* 0x000fe20000000800 */
[C---:B------:R-:W-:Y:S01]  /*53f0*/  R2UR UR32, R0.reuse ;  /* 0x00000000002072ca */ /* 0x040fe200000e0000 */
[----:B------:R-:W-:Y:S01]  /*5400*/  ULDC UR34, c[0x0][0x154] ;  /* 0x0000550000227ab9 */ /* 0x000fe20000000800 */
[----:B------:R-:W-:Y:S01]  /*5410*/  ISETP.NE.AND.EX P0, PT, RZ, UR5, PT, P0 ;  /* 0x00000005ff007c0c */ /* 0x000fe2000bf05300 */
[----:B------:R-:W2:Y:S01]  /*5420*/  S2UR UR35, SR_CTAID.Y ;  /* 0x00000000002379c3 */ /* 0x000ea20000002600 */
[----:B------:R-:W-:Y:S02]  /*5430*/  R2UR UR33, R5 ;  /* 0x00000000052172ca */ /* 0x000fe400000e0000 */
[----:B------:R-:W-:-:S02]  /*5440*/  R2UR UR30, R0 ;  /* 0x00000000001e72ca */ /* 0x000fc400000e0000 */
[----:B------:R-:W-:Y:S02]  /*5450*/  R2UR UR31, R5 ;  /* 0x00000000051f72ca */ /* 0x000fe400000e0000 */
[----:B0-----:R-:W-:-:S05]  /*5460*/  I2FP.F32.U32 R2, UR8 ;  /* 0x0000000800027c45 */ /* 0x001fca0008201000 */
[----:B------:R-:W-:-:S04]  /*5470*/  FMUL R2, R2, UR6 ;  /* 0x0000000602027c20 */ /* 0x000fc80008400000 */
[----:B------:R0:W4:Y:S01]  /*5480*/  F2I.U32.TRUNC.NTZ R3, R2 ;  /* 0x0000000200037305 */ /* 0x000122000020f000 */
[----:B--2---:R-:W-:Y:S05]  /*5490*/  @!P0 BRA `(.L_x_106) ;  /* 0x0000000000308947 */ /* 0x004fea0003800000 */
        /* <DEDUP_REMOVED lines=12> */
.L_x_106:
[----:B------:R-:W-:Y:S01]  /*5560*/  USHF.R.U64 UR6, UR30, UR27, UR31 ;  /* 0x0000001b1e067299 */ /* 0x000fe2000800121f */
[----:B0-----:R-:W-:Y:S01]  /*5570*/  I2FP.F32.U32 R2, UR35 ;  /* 0x0000002300027c45 */ /* 0x001fe20008201000 */
[----:B------:R-:W-:Y:S01]  /*5580*/  USHF.R.U32.HI UR4, URZ, UR27, UR31 ;  /* 0x0000001b3f047299 */ /* 0x000fe2000801161f */
[----:B----4-:R-:W-:Y:S01]  /*5590*/  R2UR UR30, R3 ;  /* 0x00000000031e72ca */ /* 0x010fe200000e0000 */
[----:B------:R-:W-:Y:S02]  /*55a0*/  UIADD3 UR27, UP0, URZ, -UR6, URZ ;  /* 0x800000063f1b7290 */ /* 0x000fe4000ff1e03f */
[----:B------:R-:W-:Y:S01]  /*55b0*/  FMUL R2, R2, UR34 ;  /* 0x0000002202027c20 */ /* 0x000fe20008400000 */
[----:B------:R-:W-:Y:S01]  /*55c0*/  ULDC.64 UR28, c[0x0][0x620] ;  /* 0x00018800001c7ab9 */ /* 0x000fe20000000a00 */
[----:B------:R-:W-:Y:S01]  /*55d0*/  UIADD3.X UR4, URZ, ~UR4, URZ, UP0, !UPT ;  /* 0x800000043f047290 */ /* 0x000fe200087fe43f */
[----:B------:R-:W-:Y:S01]  /*55e0*/  UMOV UR10, UR32 ;  /* 0x00000020000a7c82 */ /* 0x000fe20008000000 */
[----:B------:R-:W-:-:S02]  /*55f0*/  UMOV UR11, UR33 ;  /* 0x00000021000b7c82 */ /* 0x000fc40008000000 */
[----:B------:R-:W0:Y:S01]  /*5600*/  F2I.U32.TRUNC.NTZ R2, R2 ;  /* 0x0000000200027305 */ /* 0x000e22000020f000 */
[----:B------:R-:W-:Y:S02]  /*5610*/  UIMAD UR4, UR4, UR28, URZ ;  /* 0x0000001c040472a4 */ /* 0x000fe4000f8e023f */
[----:B------:R-:W-:Y:S02]  /*5620*/  UIMAD.WIDE.U32 UR10, UR27, UR28, UR10 ;  /* 0x0000001c1b0a72a5 */ /* 0x000fe4000f8e000a */
[----:B------:R-:W-:Y:S01]  /*5630*/  UIMAD UR27, UR27, UR29, UR4 ;  /* 0x0000001d1b1b72a4 */ /* 0x000fe2000f8e0204 */
[----:B------:R-:W-:Y:S01]  /*5640*/  ULDC UR38, c[0x0][0x658] ;  /* 0x0001960000267ab9 */ /* 0x000fe20000000800 */
[----:B------:R-:W-:Y:S02]  /*5650*/  UMOV UR28, 0xffffffff ;  /* 0xffffffff001c7882 */ /* 0x000fe40000000000 */
[----:B------:R-:W-:Y:S01]  /*5660*/  UIADD3 UR11, UR11, UR27, URZ ;  /* 0x0000001b0b0b7290 */ /* 0x000fe2000fffe03f */
[----:B------:R-:W-:Y:S01]  /*5670*/  ULDC UR29, c[0x0][0x618] ;  /* 0x00018600001d7ab9 */ /* 0x000fe20000000800 */
[----:B------:R-:W-:Y:S01]  /*5680*/  ULDC.64 UR4, c[0x0][0x640] ;  /* 0x0001900000047ab9 */ /* 0x000fe20000000a00 */
[----:B------:R-:W-:Y:S01]  /*5690*/  USHF.L.U32 UR34, UR28, UR38, URZ ;  /* 0x000000261c227299 */ /* 0x000fe2000800063f */
[----:B------:R-:W-:Y:S01]  /*56a0*/  ISETP.NE.U32.AND P0, PT, RZ, UR4, PT ;  /* 0x00000004ff007c0c */ /* 0x000fe2000bf05070 */
[----:B------:R-:W-:Y:S01]  /*56b0*/  USHF.R.U64 UR28, UR10, UR29, UR11 ;  /* 0x0000001d0a1c7299 */ /* 0x000fe2000800120b */
[----:B0-----:R-:W-:Y:S01]  /*56c0*/  R2UR UR32, R2 ;  /* 0x00000000022072ca */ /* 0x001fe200000e0000 */
[----:B------:R-:W-:Y:S01]  /*56d0*/  USHF.R.U32.HI UR10, URZ, UR29, UR11 ;  /* 0x0000001d3f0a7299 */ /* 0x000fe2000801160b */
[----:B------:R-:W-:Y:S01]  /*56e0*/  ISETP.NE.AND.EX P0, PT, RZ, UR5, PT, P0 ;  /* 0x00000005ff007c0c */ /* 0x000fe2000bf05300 */
[----:B------:R-:W-:Y:S01]  /*56f0*/  ULDC UR33, c[0x0][0x608] ;  /* 0x0001820000217ab9 */ /* 0x000fe20000000800 */
[----:B------:R-:W-:-:S02]  /*5700*/  ULOP3.LUT UR39, URZ, UR34, URZ, 0x33, !UPT ;  /* 0x000000223f277292 */ /* 0x000fc4000f8e333f */
[----:B------:R-:W-:Y:S02]  /*5710*/  USHF.R.U64 UR34, UR28, UR33, UR10 ;  /* 0x000000211c227299 */ /* 0x000fe4000800120a */
[----:B------:R-:W-:Y:S01]  /*5720*/  USHF.R.U32.HI UR10, URZ, UR33, UR10 ;  /* 0x000000213f0a7299 */ /* 0x000fe2000801160a */
[----:B------:R-:W-:Y:S01]  /*5730*/  UMOV UR36, 0x1 ;  /* 0x0000000100247882 */ /* 0x000fe20000000000 */
[----:B------:R-:W-:Y:S02]  /*5740*/  UIADD3 UR30, -UR30, URZ, URZ ;  /* 0x0000003f1e1e7290 */ /* 0x000fe4000fffe13f */
[----:B------:R-:W-:Y:S02]  /*5750*/  USHF.L.U32 UR29, UR36, UR38, URZ ;  /* 0x00000026241d7299 */ /* 0x000fe4000800063f */
[----:B------:R-:W-:Y:S01]  /*5760*/  USHF.R.U64 UR36, UR34, UR38, UR10 ;  /* 0x0000002622247299 */ /* 0x000fe2000800120a */
[----:B------:R-:W-:Y:S01]  /*5770*/  ULDC UR31, c[0x0][0x144] ;  /* 0x00005100001f7ab9 */ /* 0x000fe20000000800 */
[----:B------:R-:W-:Y:S01]  /*5780*/  ULDC UR9, c[0x0][0x600] ;  /* 0x0001800000097ab9 */ /* 0x000fe20000000800 */
[----:B------:R-:W-:-:S02]  /*5790*/  UIADD3 UR37, -UR32, URZ, URZ ;  /* 0x0000003f20257290 */ /* 0x000fc4000fffe13f */
[----:B------:R-:W-:Y:S02]  /*57a0*/  USHF.R.U32.HI UR33, URZ, UR38, UR10 ;  /* 0x000000263f217299 */ /* 0x000fe4000801160a */
[----:B------:R-:W-:Y:S02]  /*57b0*/  UIADD3 UR27, UR9, -0x1, URZ ;  /* 0xffffffff091b7890 */ /* 0x000fe4000fffe03f */
[----:B------:R-:W-:Y:S01]  /*57c0*/  UIMAD UR38, UR31, UR30, UR8 ;  /* 0x0000001e1f2672a4 */ /* 0x000fe2000f8e0208 */
[----:B------:R-:W-:Y:S01]  /*57d0*/  ULDC UR42, c[0x0][0x148] ;  /* 0x00005200002a7ab9 */ /* 0x000fe20000000800 */
[----:B------:R-:W-:Y:S01]  /*57e0*/  ULDC UR40, c[0x0][0x648] ;  /* 0x0001920000287ab9 */ /* 0x000fe20000000800 */
[----:B------:R-:W-:Y:S01]  /*57f0*/  ULDC UR41, c[0x0][0x638] ;  /* 0x00018e0000297ab9 */ /* 0x000fe20000000800 */
[----:B------:R-:W-:Y:S01]  /*5800*/  UMOV UR32, UR36 ;  /* 0x0000002400207c82 */ /* 0x000fe20008000000 */
[----:B------:R-:W-:Y:S07]  /*5810*/  @!P0 BRA `(.L_x_107) ;  /* 0x0000000000288947 */ /* 0x000fee0003800000 */
        /* <DEDUP_REMOVED lines=10> */
.L_x_107:
[----:B------:R-:W-:Y:S01]  /*58c0*/  USHF.R.U64 UR4, UR32, UR40, UR33 ;  /* 0x0000002820047299 */ /* 0x000fe20008001221 */
[----:B------:R-:W-:Y:S01]  /*58d0*/  IMAD.MOV.U32 R12, RZ, RZ, 0x1 ;  /* 0x00000001ff0c7424 */ /* 0x000fe200078e00ff */
[----:B------:R-:W-:Y:S01]  /*58e0*/  ULOP3.LUT UR34, UR34, UR39, URZ, 0xc0, !UPT ;  /* 0x0000002722227292 */ /* 0x000fe2000f8ec03f */
[----:B------:R-:W-:Y:S01]  /*58f0*/  IMAD.U32 R4, RZ, RZ, UR6 ;  /* 0x00000006ff047e24 */ /* 0x000fe2000f8e00ff */
[----:B------:R-:W-:Y:S02]  /*5900*/  UIADD3 UR5, -UR4, URZ, URZ ;  /* 0x0000003f04057290 */ /* 0x000fe4000fffe13f */
[----:B------:R-:W-:Y:S02]  /*5910*/  @UP2 UIMAD UR38, UR42, UR37, UR35 ;  /* 0x000000252a2622a4 */ /* 0x000fe4000f8e0223 */
[----:B------:R-:W-:Y:S02]  /*5920*/  ULOP3.LUT UR27, UR28, UR27, URZ, 0xc0, !UPT ;  /* 0x0000001b1c1b7292 */ /* 0x000fe4000f8ec03f */
[----:B------:R-:W-:-:S02]  /*5930*/  UIMAD UR4, UR29, UR4, UR34 ;  /* 0x000000041d0472a4 */ /* 0x000fc4000f8e0222 */
        /* <DEDUP_REMOVED lines=8> */
.L_x_105:
[----:B------:R-:W-:Y:S01]  /*59c0*/  UIADD3 UR15, UR25, UR15, URZ ;  /* 0x0000000f190f7290 */ /* 0x000fe2000fffe03f */
[----:B------:R-:W-:Y:S02]  /*59d0*/  LOP3.LUT P0, RZ, R12, 0xff, RZ, 0xc0, !PT ;  /* 0x000000ff0cff7812 */ /* 0x000fe4000780c0ff */
[----:B------:R-:W-:Y:S01]  /*59e0*/  LOP3.LUT R86, R86, 0x1, RZ, 0x3c, !PT ;  /* 0x0000000156567812 */ /* 0x000fe200078e3cff */
[----:B------:R-:W-:Y:S02]  /*59f0*/  USHF.R.U32.HI UR4, URZ, 0x2, UR15 ;  /* 0x000000023f047899 */ /* 0x000fe4000801160f */
[----:B------:R-:W-:Y:S02]  /*5a00*/  UISETP.GT.U32.AND UP0, UPT, UR15, 0x3, UPT ;  /* 0x000000030f00788c */ /* 0x000fe4000bf04070 */
[----:B------:R-:W-:Y:S02]  /*5a10*/  ULOP3.LUT UR4, UR4, 0x1, URZ, 0xc0, !UPT ;  /* 0x0000000104047892 */ /* 0x000fe4000f8ec03f */
[----:B------:R-:W-:-:S02]  /*5a20*/  UISETP.LT.U32.AND UP0, UPT, UR25, 0x4, UP0 ;  /* 0x000000041900788c */ /* 0x000fc40008701070 */
[----:B------:R-:W-:Y:S02]  /*5a30*/  UISETP.NE.U32.AND UP1, UPT, UR4, 0x1, UPT ;  /* 0x000000010400788c */ /* 0x000fe4000bf25070 */
[----:B------:R-:W-:Y:S02]  /*5a40*/  USEL UR5, URZ, 0x1, !UP0 ;  /* 0x000000013f057887 */ /* 0x000fe4000c000000 */
[----:B------:R-:W-:Y:S02]  /*5a50*/  UISETP.GT.U32.AND UP1, UPT, UR25, 0x3, !UP1 ;  /* 0x000000031900788c */ /* 0x000fe4000cf24070 */
[----:B------:R-:W-:Y:S02]  /*5a60*/  ULOP3.LUT UR15, UR15, 0x3, URZ, 0xc0, !UPT ;  /* 0x000000030f0f7892 */ /* 0x000fe4000f8ec03f */
[----:B------:R-:W-:-:S04]  /*5a70*/  USEL UR4, URZ, 0x1, !UP1 ;  /* 0x000000013f047887 */ /* 0x000fc8000c800000 */
[----:B------:R-:W-:Y:S01]  /*5a80*/  ULOP3.LUT UR21, UR4, UR21, UR5, 0x96, !UPT ;  /* 0x0000001504157292 */ /* 0x000fe2000f8e9605 */
[----:B------:R-:W-:Y:S11]  /*5a90*/  @P0 BRA `(.L_x_108) ;  /* 0xffffffbc003c0947 */ /* 0x000ff6000383ffff */
[----:B------:R-:W-:Y:S05]  /*5aa0*/  EXIT ;  /* 0x000000000000794d */ /* 0x000fea0003800000 */
.L_x_16:
[----:B------:R-:W-:-:S08]  /*5ab0*/  ISETP.NE.AND P0, PT, RZ, UR6, PT ;  /* 0x00000006ff007c0c */ /* 0x000fd0000bf05270 */
[----:B--23-5:R-:W0:-:S00]  /*5ac0*/  USETMAXREG.DEALLOC.CTAPOOL 0x28 ;  /* 0x00000028000079c8 */ /* 0x02ce0000080e0500 */
[----:B------:R-:W-:Y:S05]  /*5ad0*/  @P0 EXIT ;  /* 0x000000000000094d */ /* 0x000fea0003800000 */
[----:B0-----:R-:W-:Y:S01]  /*5ae0*/  LOP3.LUT P0, RZ, R13, 0xff, RZ, 0xc0, !PT ;  /* 0x000000ff0dff7812 */ /* 0x001fe2000780c0ff */
[----:B------:R-:W-:Y:S02]  /*5af0*/  IMAD.MOV.U32 R10, RZ, RZ, 0x1 ;  /* 0x00000001ff0a7424 */ /* 0x000fe400078e00ff */
[----:B------:R-:W-:-:S10]  /*5b00*/  IMAD.MOV.U32 R11, RZ, RZ, RZ ;  /* 0x000000ffff0b7224 */ /* 0x000fd400078e00ff */
[----:B------:R-:W-:Y:S05]  /*5b10*/  @!P0 BRA `(.L_x_109) ;  /* 0x0000000c002c8947 */ /* 0x000fea0003800000 */
[----:B------:R-:W0:Y:S01]  /*5b20*/  S2UR UR4, SR_CgaCtaId ;  /* 0x00000000000479c3 */ /* 0x000e220000008800 */
[----:B------:R-:W-:Y:S01]  /*5b30*/  LOP3.LUT P0, RZ, R6, 0x1f, RZ, 0xc0, !PT ;  /* 0x0000001f06ff7812 */ /* 0x000fe2000780c0ff */
[----:B------:R-:W-:Y:S01]  /*5b40*/  ULDC UR6, c[0x0][0x658] ;  /* 0x0001960000067ab9 */ /* 0x000fe20000000800 */
[----:B------:R-:W-:Y:S01]  /*5b50*/  UMOV UR8, 0xffffffff ;  /* 0xffffffff00087882 */ /* 0x000fe20000000000 */
[----:B------:R-:W-:Y:S01]  /*5b60*/  BSSY B0, `(.L_x_109) ;  /* 0x00000c6000007945 */ /* 0x000fe20003800000 */
[----:B------:R-:W-:Y:S01]  /*5b70*/  USHF.L.U32 UR8, UR8, UR6, URZ ;  /* 0x0000000608087299 */ /* 0x000fe2000800063f */
[C---:B------:R-:W-:Y:S01]  /*5b80*/  ISETP.NE.AND P3, PT, R7.reuse, RZ, PT ;  /* 0x000000ff0700720c */ /* 0x040fe20003f65270 */
[----:B------:R-:W-:Y:S01]  /*5b90*/  IMAD.MOV.U32 R12, RZ, RZ, 0x1 ;  /* 0x00000001ff0c7424 */ /* 0x000fe200078e00ff */
[----:B------:R-:W-:Y:S01]  /*5ba0*/  ISETP.NE.OR P0, PT, R7, RZ, !P0 ;  /* 0x000000ff0700720c */ /* 0x000fe20004705670 */
[----:B------:R-:W-:Y:S01]  /*5bb0*/  IMAD.MOV.U32 R10, RZ, RZ, 0x1 ;  /* 0x00000001ff0a7424 */ /* 0x000fe200078e00ff */
[----:B------:R-:W-:Y:S01]  /*5bc0*/  ULDC UR5, c[0x0][0x600] ;  /* 0x0001800000057ab9 */ /* 0x000fe20000000800 */
[----:B------:R-:W-:Y:S01]  /*5bd0*/  IMAD.MOV.U32 R11, RZ, RZ, RZ ;  /* 0x000000ffff0b7224 */ /* 0x000fe200078e00ff */
[----:B------:R-:W-:Y:S01]  /*5be0*/  UMOV UR9, 0x1 ;  /* 0x0000000100097882 */ /* 0x000fe20000000000 */
[----:B------:R-:W-:-:S02]  /*5bf0*/  UIADD3 UR28, UR14, 0x1, URZ ;  /* 0x000000010e1c7890 */ /* 0x000fc4000fffe03f */
[----:B------:R-:W-:Y:S02]  /*5c00*/  ULOP3.LUT UR29, UR7, 0x2, URZ, 0xfc, !UPT ;  /* 0x00000002071d7892 */ /* 0x000fe4000f8efc3f */
[----:B------:R-:W-:Y:S02]  /*5c10*/  UIADD3 UR5, UR5, -0x1, URZ ;  /* 0xffffffff05057890 */ /* 0x000fe4000fffe03f */
[----:B------:R-:W-:Y:S02]  /*5c20*/  USHF.L.U32 UR6, UR9, UR6, URZ ;  /* 0x0000000609067299 */ /* 0x000fe4000800063f */
[----:B------:R-:W-:Y:S01]  /*5c30*/  ULOP3.LUT UR18, URZ, UR8, URZ, 0x33, !UPT ;  /* 0x000000083f127292 */ /* 0x000fe2000f8e333f */
[----:B------:R-:W-:Y:S01]  /*5c40*/  ULDC.64 UR24, c[0x0][0x198] ;  /* 0x0000660000187ab9 */ /* 0x000fe20000000a00 */
[----:B0-----:R-:W-:Y:S02]  /*5c50*/  USHF.L.U32 UR15, UR4, 0x5, URZ ;  /* 0x00000005040f7899 */ /* 0x001fe4000800063f */
[----:B------:R-:W-:-:S02]  /*5c60*/  USHF.L.U32 UR4, UR4, 0xc, URZ ;  /* 0x0000000c04047899 */ /* 0x000fc4000800063f */
[----:B------:R-:W-:-:S12]  /*5c70*/  ULOP3.LUT UR15, UR15, 0x20, URZ, 0xc0, !UPT ;  /* 0x000000200f0f7892 */ /* 0x000fd8000f8ec03f */
.L_x_121:
[----:B------:R-:W-:-:S03]  /*5c80*/  UMOV UR8, 0xffffffff ;  /* 0xffffffff00087882 */ /* 0x000fc60000000000 */
[----:B------:R-:W-:Y:S05]  /*5c90*/  BRA.DIV UR8, `(.L_x_110) ;  /* 0x0000000e08e87947 */ /* 0x000fea000b800000 */
[----:B------:R-:W-:-:S13]  /*5ca0*/  ELECT P1, URZ, PT ;  /* 0x00000000003f782f */ /* 0x000fda0003820000 */
.L_x_134:
[----:B------:R-:W0:Y:S01]  /*5cb0*/  LDC R6, c[0x0][0x28c] ;  /* 0x0000a300ff067b82 */ /* 0x000e220000000800 */
[----:B------:R-:W-:Y:S01]  /*5cc0*/  BSSY B1, `(.L_x_111) ;  /* 0x0000039000017945 */ /* 0x000fe20003800000 */
[----:B0-----:R-:W-:-:S13]  /*5cd0*/  ISETP.LT.OR P1, PT, R6, 0x1, !P1 ;  /* 0x000000010600780c */ /* 0x001fda0004f21670 */
[----:B------:R-:W-:Y:S05]  /*5ce0*/  @P1 BRA `(.L_x_112) ;  /* 0x0000000000d81947 */ /* 0x000fea0003800000 */
[----:B------:R-:W-:Y:S01]  /*5cf0*/  LEA R8, R3, UR15, 0x6 ;  /* 0x0000000f03087c11 */ /* 0x000fe2000f8e30ff */
[----:B------:R-:W-:Y:S02]  /*5d00*/  IMAD.SHL.U32 R9, R2, 0x40, RZ ;  /* 0x0000004002097824 */ /* 0x000fe400078e00ff */
[----:B------:R-:W-:Y:S02]  /*5d10*/  IMAD.MOV.U32 R15, RZ, RZ, RZ ;  /* 0x000000ffff0f7224 */ /* 0x000fe400078e00ff */
[----:B------:R-:W-:Y:S02]  /*5d20*/  IMAD.U32 R16, RZ, RZ, UR28 ;  /* 0x0000001cff107e24 */ /* 0x000fe4000f8e00ff */
[----:B------:R-:W-:Y:S02]  /*5d30*/  IMAD.MOV.U32 R2, RZ, RZ, R10 ;  /* 0x000000ffff027224 */ /* 0x000fe400078e000a */
[----:B------:R-:W-:-:S07]  /*5d40*/  IMAD.MOV.U32 R3, RZ, RZ, R11 ;  /* 0x000000ffff037224 */ /* 0x000fce00078e000b */
.L_x_116:
[----:B------:R-:W0:Y:S01]  /*5d50*/  S2R R7, SR_CgaCtaId ;  /* 0x0000000000077919 */ /* 0x000e220000008800 */
[----:B-1----:R-:W-:-:S04]  /*5d60*/  MOV R6, 0x400 ;  /* 0x0000040000067802 */ /* 0x002fc80000000f00 */
[----:B0-----:R-:W-:Y:S02]  /*5d70*/  LEA R14, R7, R6, 0x18 ;  /* 0x00000006070e7211 */ /* 0x001fe400078ec0ff */
[----:B------:R-:W-:Y:S01]  /*5d80*/  SHF.L.U32 R6, R2, 0x1f, RZ ;  /* 0x0000001f02067819 */ /* 0x000fe200000006ff */
[----:B------:R-:W0:Y:S02]  /*5d90*/  @!P3 LDC R7, c[0x0][0x500] ;  /* 0x00014000ff07bb82 */ /* 0x000e240000000800 */
[----:B------:R-:W-:-:S04]  /*5da0*/  IMAD R13, R3, 0x8, R14 ;  /* 0x00000008030d7824 */ /* 0x000fc800078e020e */
[----:B------:R-:W1:Y:S02]  /*5db0*/  SYNCS.PHASECHK.TRANS64.TRYWAIT P1, [R13+URZ+0x20], R6 ;  /* 0x000020060d0075a7 */ /* 0x000e64000802017f */
[----:B-1----:R-:W-:Y:S05]  /*5dc0*/  @!P1 BRA `(.L_x_113) ;  /* 0x0000000c00bc9947 */ /* 0x002fea0003800000 */
.L_x_135:
[----:B------:R-:W-:Y:S01]  /*5dd0*/  UPRMT UR8, UR29, 0x9910, URZ ;  /* 0x000099101d087896 */ /* 0x000fe2000800003f */
[----:B0-----:R0:W-:Y:S03]  /*5de0*/  @!P3 SYNCS.ARRIVE.TRANS64 RZ, [R13+URZ], R7 ;  /* 0x000000070dffb9a7 */ /* 0x0011e6000800003f */
[----:B------:R-:W-:-:S06]  /*5df0*/  UISETP.NE.AND UP0, UPT, UR8, 0x2, UPT ;  /* 0x000000020800788c */ /* 0x000fcc000bf05270 */
[----:B------:R-:W-:-:S13]  /*5e00*/  PLOP3.LUT P1, PT, PT, PT, UP0, 0x80, 0x0 ;  /* 0x000000000000781c */ /* 0x000fda0003f2f008 */
[----:B0-----:R-:W-:Y:S05]  /*5e10*/  @P1 BRA `(.L_x_114) ;  /* 0x0000000000041947 */ /* 0x001fea0003800000 */
[----:B------:R-:W-:Y:S01]  /*5e20*/  BPT.TRAP 0x1 ;  /* 0x000000040000795c */ /* 0x000fe20000300000 */
.L_x_114:
[----:B------:R-:W-:Y:S05]  /*5e30*/  @P0 BRA `(.L_x_115) ;  /* 0x0000000000040947 */ /* 0x000fea0003800000 */
[----:B------:R-:W-:Y:S01]  /*5e40*/  BPT.TRAP 0x1 ;  /* 0x000000040000795c */ /* 0x000fe20000300000 */
.L_x_115:
[----:B------:R-:W-:Y:S01]  /*5e50*/  R2UR UR8, R3 ;  /* 0x00000000030872ca */ /* 0x000fe200000e0000 */
[----:B------:R-:W-:Y:S01]  /*5e60*/  VIADD R16, R16, 0xffffffff ;  /* 0xffffffff10107836 */ /* 0x000fe20000000000 */
[----:B------:R-:W-:Y:S01]  /*5e70*/  R2UR UR19, R14 ;  /* 0x000000000e1372ca */ /* 0x000fe200000e0000 */
[----:B------:R-:W-:Y:S01]  /*5e80*/  UIADD3 UR20, UP0, UR24, 0xf0, URZ ;  /* 0x000000f018147890 */ /* 0x000fe2000ff1e03f */
[----:B------:R-:W-:Y:S01]  /*5e90*/  R2UR UR26, R9 ;  /* 0x00000000091a72ca */ /* 0x000fe200000e0000 */
[----:B------:R-:W-:Y:S01]  /*5ea0*/  UIADD3 UR30, UP1, UR24, 0x1f0, URZ ;  /* 0x000001f0181e7890 */ /* 0x000fe2000ff3e03f */
[----:B------:R-:W-:Y:S01]  /*5eb0*/  R2UR UR9, R13 ;  /* 0x000000000d0972ca */ /* 0x000fe200000e0000 */
[----:B------:R-:W-:Y:S01]  /*5ec0*/  UIADD3.X UR21, URZ, UR25, URZ, UP0, !UPT ;  /* 0x000000193f157290 */ /* 0x000fe200087fe43f */
[----:B------:R-:W-:Y:S01]  /*5ed0*/  R2UR UR10, R15 ;  /* 0x000000000f0a72ca */ /* 0x000fe200000e0000 */
[----:B------:R-:W-:Y:S01]  /*5ee0*/  VIADD R3, R3, 0x1 ;  /* 0x0000000103037836 */ /* 0x000fe20000000000 */
[----:B------:R-:W-:Y:S01]  /*5ef0*/  R2UR UR12, R4 ;  /* 0x00000000040c72ca */ /* 0x000fe200000e0000 */
[----:B------:R-:W-:Y:S01]  /*5f00*/  UIADD3.X UR31, URZ, UR25, URZ, UP1, !UPT ;  /* 0x000000193f1f7290 */ /* 0x000fe20008ffe43f */
[----:B------:R-:W-:Y:S01]  /*5f10*/  R2UR UR27, R8 ;  /* 0x00000000081b72ca */ /* 0x000fe200000e0000 */
[----:B------:R-:W-:Y:S01]  /*5f20*/  USHF.L.U32 UR8, UR8, 0xd, URZ ;  /* 0x0000000d08087899 */ /* 0x000fe2000800063f */
[----:B------:R-:W-:Y:S01]  /*5f30*/  ISETP.GT.AND P2, PT, R16, 0x1, PT ;  /* 0x000000011000780c */ /* 0x000fe20003f44270 */
[----:B------:R-:W-:Y:S01]  /*5f40*/  UMOV UR22, 0x0 ;  /* 0x0000000000167882 */ /* 0x000fe20000000000 */
[----:B------:R-:W-:Y:S01]  /*5f50*/  UMOV UR23, 0x10000000 ;  /* 0x1000000000177882 */ /* 0x000fe20000000000 */
[----:B------:R-:W-:Y:S01]  /*5f60*/  ULOP3.LUT UR11, UR8, 0x1000, UR4, 0xf8, !UPT ;  /* 0x00001000080b7892 */ /* 0x000fe2000f8ef804 */
[----:B------:R-:W-:Y:S01]  /*5f70*/  ISETP.NE.AND P1, PT, R3, 0x4, PT ;  /* 0x000000040300780c */ /* 0x000fe20003f25270 */
[----:B------:R-:W-:Y:S01]  /*5f80*/  UIADD3 UR8, UR19, 0x180, UR8 ;  /* 0x0000018013087890 */ /* 0x000fe2000fffe008 */
[----:B------:R-:W-:Y:S01]  /*5f90*/  VIADD R15, R15, 0x80 ;  /* 0x000000800f0f7836 */ /* 0x000fe20000000000 */
[----:B------:R-:W-:Y:S01]  /*5fa0*/  UIADD3 UR19, UR19, 0x8180, UR11 ;  /* 0x0000818013137890 */ /* 0x000fe2000fffe00b */
[----:B------:R-:W-:Y:S01]  /*5fb0*/  SEL R7, RZ, 0x1, P1 ;  /* 0x00000001ff077807 */ /* 0x000fe20000800000 */
[----:B------:R-:W-:Y:S01]  /*5fc0*/  UMOV UR32, 0x30000 ;  /* 0x0003000000207882 */ /* 0x000fe20000000000 */
[----:B------:R-:W-:Y:S01]  /*5fd0*/  UMOV UR11, UR26 ;  /* 0x0000001a000b7c82 */ /* 0x000fe20008000000 */
[----:B------:R-:W-:-:S02]  /*5fe0*/  SEL R3, R3, RZ, P1 ;  /* 0x000000ff03037207 */ /* 0x000fc40000800000 */
[----:B------:R-:W-:Y:S01]  /*5ff0*/  LOP3.LUT R2, R2, R7, RZ, 0x3c, !PT ;  /* 0x0000000702027212 */ /* 0x000fe200078e3cff */
[----:B------:R0:W-:Y:S02]  /*6000*/  UTMALDG.3D [UR8], [UR20], desc[UR22] ;  /* 0x00001608140075b4 */ /* 0x0001e40008011000 */
[----:B0-----:R-:W-:Y:S01]  /*6010*/  UMOV UR8, UR19 ;  /* 0x0000001300087c82 */ /* 0x001fe20008000000 */
[----:B------:R-:W-:Y:S02]  /*6020*/  UMOV UR11, UR27 ;  /* 0x0000001b000b7c82 */ /* 0x000fe40008000000 */
[----:B------:R0:W-:Y:S02]  /*6030*/  UTMALDG.3D.MULTICAST [UR8], [UR30], UR32, desc[UR22] ;  /* 0x000016081e0073b4 */ /* 0x0001e40008011820 */
[----:B0-----:R-:W-:Y:S05]  /*6040*/  @P2 BRA `(.L_x_116) ;  /* 0xfffffffc00402947 */ /* 0x001fea000383ffff */
.L_x_112:
[----:B------:R-:W-:Y:S05]  /*6050*/  BSYNC B1 ;  /* 0x0000000000017941 */ /* 0x000fea0003800000 */
.L_x_111:
[----:B------:R-:W-:Y:S01]  /*6060*/  LOP3.LUT P4, RZ, R12, 0xff, RZ, 0xc0, !PT ;  /* 0x000000ff0cff7812 */ /* 0x000fe2000788c0ff */
[----:B------:R-:W-:Y:S01]  /*6070*/  VIADD R11, R11, UR14 ;  /* 0x0000000e0b0b7c36 */ /* 0x000fe20008000000 */
[----:B------:R-:W-:Y:S01]  /*6080*/  ULDC.64 UR8, c[0x0][0x650] ;  /* 0x0001940000087ab9 */ /* 0x000fe20000000a00 */
[----:B------:R-:W-:Y:S01]  /*6090*/  BSSY B1, `(.L_x_117) ;  /* 0x0000070000017945 */ /* 0x000fe20003800000 */
[----:B-1----:R-:W-:Y:S02]  /*60a0*/  PRMT R6, RZ, 0x7610, R6 ;  /* 0x00007610ff067816 */ /* 0x002fe40000000006 */
[C---:B------:R-:W-:Y:S02]  /*60b0*/  ISETP.GT.U32.AND P1, PT, R11.reuse, 0x3, PT ;  /* 0x000000030b00780c */ /* 0x040fe40003f24070 */
[----:B------:R-:W-:Y:S02]  /*60c0*/  SHF.R.U32.HI R2, RZ, 0x2, R11 ;  /* 0x00000002ff027819 */ /* 0x000fe4000001160b */
[----:B------:R-:W-:-:S02]  /*60d0*/  LOP3.LUT R11, R11, 0x3, RZ, 0xc0, !PT ;  /* 0x000000030b0b7812 */ /* 0x000fc400078ec0ff */
[----:B------:R-:W-:Y:S01]  /*60e0*/  LOP3.LUT R2, R2, 0x1, RZ, 0xc0, !PT ;  /* 0x0000000102027812 */ /* 0x000fe200078ec0ff */
[----:B------:R-:W0:Y:S01]  /*60f0*/  @P4 S2R R4, SR_CgaCtaId ;  /* 0x0000000000044919 */ /* 0x000e220000008800 */
[----:B------:R-:W-:Y:S02]  /*6100*/  @P4 MOV R3, 0x400 ;  /* 0x0000040000034802 */ /* 0x000fe40000000f00 */
[----:B------:R-:W-:Y:S02]  /*6110*/  ISETP.NE.U32.AND P2, PT, R2, 0x1, PT ;  /* 0x000000010200780c */ /* 0x000fe40003f45070 */
[----:B------:R-:W-:Y:S02]  /*6120*/  PRMT R12, RZ, 0x7610, R12 ;  /* 0x00007610ff0c7816 */ /* 0x000fe4000000000c */
[----:B0-----:R-:W-:Y:S01]  /*6130*/  @P4 LEA R3, R4, R3, 0x18 ;  /* 0x0000000304034211 */ /* 0x001fe200078ec0ff */
[----:B------:R-:W-:-:S03]  /*6140*/  IMAD.U32 R4, RZ, RZ, UR14 ;  /* 0x0000000eff047e24 */ /* 0x000fc6000f8e00ff */
[----:B------:R0:W-:Y:S01]  /*6150*/  @P4 SYNCS.ARRIVE.TRANS64.A1T0 RZ, [R3+URZ+0x78], RZ ;  /* 0x000078ff03ff49a7 */ /* 0x0001e2000810003f */
[----:B------:R-:W-:Y:S02]  /*6160*/  IADD3 R0, P4, R0, UR16, RZ ;  /* 0x0000001000007c10 */ /* 0x000fe4000ff9e0ff */
[----:B------:R-:W-:Y:S02]  /*6170*/  ISETP.LT.U32.AND P1, PT, R4, 0x4, P1 ;  /* 0x000000040400780c */ /* 0x000fe40000f21070 */
[----:B------:R-:W-:Y:S02]  /*6180*/  IADD3.X R5, R5, UR13, RZ, P4, !PT ;  /* 0x0000000d05057c10 */ /* 0x000fe4000a7fe4ff */
[----:B------:R-:W-:Y:S02]  /*6190*/  ISETP.GE.U32.AND P4, PT, R0, UR8, PT ;  /* 0x0000000800007c0c */ /* 0x000fe4000bf86070 */
[----:B0-----:R-:W-:Y:S02]  /*61a0*/  SEL R3, RZ, 0x1, !P1 ;  /* 0x00000001ff037807 */ /* 0x001fe40004800000 */
[----:B------:R-:W-:-:S02]  /*61b0*/  ISETP.GE.U32.AND.EX P1, PT, R5, UR9, PT, P4 ;  /* 0x0000000905007c0c */ /* 0x000fc4000bf26140 */
[----:B------:R-:W-:Y:S01]  /*61c0*/  ISETP.GT.U32.AND P2, PT, R4, 0x3, !P2 ;  /* 0x000000030400780c */ /* 0x000fe20005744070 */
[----:B------:R-:W-:-:S03]  /*61d0*/  IMAD.MOV.U32 R4, RZ, RZ, -0x1 ;  /* 0xffffffffff047424 */ /* 0x000fc600078e00ff */
[----:B------:R-:W-:-:S04]  /*61e0*/  SEL R2, RZ, 0x1, !P2 ;  /* 0x00000001ff027807 */ /* 0x000fc80005000000 */
[----:B------:R-:W-:Y:S01]  /*61f0*/  LOP3.LUT R10, R2, R10, R3, 0x96, !PT ;  /* 0x0000000a020a7212 */ /* 0x000fe200078e9603 */
[----:B------:R-:W-:Y:S02]  /*6200*/  IMAD.MOV.U32 R2, RZ, RZ, -0x1 ;  /* 0xffffffffff027424 */ /* 0x000fe400078e00ff */
[----:B------:R-:W-:Y:S01]  /*6210*/  IMAD.MOV.U32 R3, RZ, RZ, -0x1 ;  /* 0xffffffffff037424 */ /* 0x000fe200078e00ff */
[----:B------:R-:W-:Y:S06]  /*6220*/  @P1 BRA `(.L_x_118) ;  /* 0x0000000400581947 */ /* 0x000fec0003800000 */
[----:B------:R-:W0:Y:S01]  /*6230*/  S2UR UR8, SR_CTAID.X ;  /* 0x00000000000879c3 */ /* 0x000e220000002500 */
[----:B------:R-:W-:Y:S01]  /*6240*/  ULDC.64 UR10, c[0x0][0x628] ;  /* 0x00018a00000a7ab9 */ /* 0x000fe20000000a00 */
[----:B------:R-:W-:Y:S01]  /*6250*/  ULDC UR9, c[0x0][0x150] ;  /* 0x0000540000097ab9 */ /* 0x000fe20000000800 */
[----:B------:R-:W-:Y:S01]  /*6260*/  ISETP.NE.U32.AND P1, PT, RZ, UR10, PT ;  /* 0x0000000aff007c0c */ /* 0x000fe2000bf25070 */
[----:B------:R-:W-:Y:S01]  /*6270*/  ULDC UR12, c[0x0][0x630] ;  /* 0x00018c00000c7ab9 */ /* 0x000fe20000000800 */
[----:B------:R-:W-:Y:S01]  /*6280*/  ULDC UR20, c[0x0][0x154] ;  /* 0x0000550000147ab9 */ /* 0x000fe20000000800 */
[----:B------:R-:W-:Y:S01]  /*6290*/  IMAD.MOV.U32 R2, RZ, RZ, R0 ;  /* 0x000000ffff027224 */ /* 0x000fe200078e0000 */
[----:B------:R-:W-:Y:S01]  /*62a0*/  ISETP.NE.AND.EX P1, PT, RZ, UR11, PT, P1 ;  /* 0x0000000bff007c0c */ /* 0x000fe2000bf25310 */
[----:B------:R-:W1:Y:S01]  /*62b0*/  S2UR UR19, SR_CTAID.Y ;  /* 0x00000000001379c3 */ /* 0x000e620000002600 */
[----:B0-----:R-:W-:-:S05]  /*62c0*/  I2FP.F32.U32 R3, UR8 ;  /* 0x0000000800037c45 */ /* 0x001fca0008201000 */
[----:B------:R-:W-:Y:S01]  /*62d0*/  FMUL R4, R3, UR9 ;  /* 0x0000000903047c20 */ /* 0x000fe20008400000 */
[----:B------:R-:W-:-:S05]  /*62e0*/  IMAD.MOV.U32 R3, RZ, RZ, R5 ;  /* 0x000000ffff037224 */ /* 0x000fca00078e0005 */
[----:B------:R-:W-:Y:S05]  /*62f0*/  @!P1 BRA `(.L_x_119) ;  /* 0x0000000000289947 */ /* 0x000fea0003800000 */
[----:B------:R-:W-:Y:S02]  /*6300*/  ULDC UR9, c[0x0][0x634] ;  /* 0x00018d0000097ab9 */ /* 0x000fe40000000800 */
[----:B------:R-:W-:-:S05]  /*6310*/  IADD3 R9, P1, R0, UR9, RZ ;  /* 0x0000000900097c10 */ /* 0x000fca000ff3e0ff */
[----:B------:R-:W-:-:S04]  /*6320*/  IMAD.X R13, RZ, RZ, R5, P1 ;  /* 0x000000ffff0d7224 */ /* 0x000fc800008e0605 */
[----:B------:R-:W-:-:S04]  /*6330*/  IMAD.WIDE.U32 R6, R13, UR10, RZ ;  /* 0x0000000a0d067c25 */ /* 0x000fc8000f8e00ff */
[----:B------:R-:W-:-:S04]  /*6340*/  IMAD.WIDE.U32 R6, P1, R9, UR11, R6 ;  /* 0x0000000b09067c25 */ /* 0x000fc8000f820006 */
[----:B------:R-:W-:-:S04]  /*6350*/  IMAD.WIDE.U32 R8, R9, UR10, RZ ;  /* 0x0000000a09087c25 */ /* 0x000fc8000f8e00ff */
[----:B------:R-:W-:Y:S01]  /*6360*/  IMAD.X R3, RZ, RZ, RZ, P1 ;  /* 0x000000ffff037224 */ /* 0x000fe200008e06ff */
[----:B------:R-:W-:Y:S01]  /*6370*/  IADD3 RZ, P1, R9, R6, RZ ;  /* 0x0000000609ff7210 */ /* 0x000fe20007f3e0ff */
[----:B------:R-:W-:-:S04]  /*6380*/  IMAD.MOV.U32 R2, RZ, RZ, R7 ;  /* 0x000000ffff027224 */ /* 0x000fc800078e0007 */
[----:B------:R-:W-:-:S08]  /*6390*/  IMAD.WIDE.U32.X R2, R13, UR11, R2, P1 ;  /* 0x0000000b0d027c25 */ /* 0x000fd000088e0402 */
.L_x_119:
[--C-:B------:R-:W-:Y:S01]  /*63a0*/  SHF.R.U64 R13, R2, UR12, R3.reuse ;  /* 0x0000000c020d7c19 */ /* 0x100fe20008001203 */
[----:B------:R0:W2:Y:S01]  /*63b0*/  F2I.U32.TRUNC.NTZ R9, R4 ;  /* 0x0000000400097305 */ /* 0x0000a2000020f000 */
[----:B------:R-:W-:Y:S01]  /*63c0*/  SHF.R.U32.HI R2, RZ, UR12, R3 ;  /* 0x0000000cff027c19 */ /* 0x000fe20008011603 */
[----:B------:R-:W-:Y:S01]  /*63d0*/  ULDC.64 UR10, c[0x0][0x620] ;  /* 0x00018800000a7ab9 */ /* 0x000fe20000000a00 */
[----:B------:R-:W-:Y:S01]  /*63e0*/  IADD3 R7, P1, RZ, -R13, RZ ;  /* 0x8000000dff077210 */ /* 0x000fe20007f3e0ff */
[----:B------:R-:W3:Y:S01]  /*63f0*/  LDC R19, c[0x0][0x610] ;  /* 0x00018400ff137b82 */ /* 0x000ee20000000800 */
[----:B-1----:R-:W-:Y:S01]  /*6400*/  I2FP.F32.U32 R6, UR19 ;  /* 0x0000001300067c45 */ /* 0x002fe20008201000 */
[----:B------:R-:W-:Y:S01]  /*6410*/  ULDC UR12, c[0x0][0x658] ;  /* 0x00019600000c7ab9 */ /* 0x000fe20000000800 */
[----:B------:R-:W-:Y:S01]  /*6420*/  ULDC UR22, c[0x0][0x648] ;  /* 0x0001920000167ab9 */ /* 0x000fe20000000800 */
[----:B------:R-:W-:Y:S02]  /*6430*/  IMAD.X R2, RZ, RZ, ~R2, P1 ;  /* 0x000000ffff027224 */ /* 0x000fe400008e0e02 */
[----:B------:R-:W-:Y:S01]  /*6440*/  FMUL R8, R6, UR20 ;  /* 0x0000001406087c20 */ /* 0x000fe20008400000 */
[----:B0-----:R-:W-:Y:S01]  /*6450*/  IMAD.MOV.U32 R4, RZ, RZ, R0 ;  /* 0x000000ffff047224 */ /* 0x001fe200078e0000 */
[----:B------:R-:W-:Y:S01]  /*6460*/  ULDC.64 UR20, c[0x0][0x640] ;  /* 0x0001900000147ab9 */ /* 0x000fe20000000a00 */
[----:B------:R-:W-:Y:S01]  /*6470*/  IMAD R6, R2, UR10, RZ ;  /* 0x0000000a02067c24 */ /* 0x000fe2000f8e02ff */
[----:B------:R-:W-:Y:S01]  /*6480*/  ISETP.NE.U32.AND P1, PT, RZ, UR20, PT ;  /* 0x00000014ff007c0c */ /* 0x000fe2000bf25070 */
[----:B------:R-:W-:Y:S01]  /*6490*/  IMAD.WIDE.U32 R2, R7, UR10, R4 ;  /* 0x0000000a07027c25 */ /* 0x000fe2000f8e0004 */
[----:B------:R-:W0:Y:S01]  /*64a0*/  F2I.U32.TRUNC.NTZ R8, R8 ;  /* 0x0000000800087305 */ /* 0x000e22000020f000 */
[----:B--2---:R-:W-:Y:S01]  /*64b0*/  R2UR UR9, R9 ;  /* 0x00000000090972ca */ /* 0x004fe200000e0000 */
[----:B------:R-:W-:Y:S01]  /*64c0*/  ULDC UR10, c[0x0][0x618] ;  /* 0x00018600000a7ab9 */ /* 0x000fe20000000800 */
[----:B------:R-:W-:Y:S01]  /*64d0*/  IMAD R7, R7, UR11, R6 ;  /* 0x0000000b07077c24 */ /* 0x000fe2000f8e0206 */
[----:B------:R-:W-:-:S03]  /*64e0*/  ISETP.NE.AND.EX P1, PT, RZ, UR21, PT, P1 ;  /* 0x00000015ff007c0c */ /* 0x000fc6000bf25310 */
[----:B------:R-:W-:-:S05]  /*64f0*/  IMAD.IADD R3, R3, 0x1, R7 ;  /* 0x0000000103037824 */ /* 0x000fca00078e0207 */
[--C-:B------:R-:W-:Y:S02]  /*6500*/  SHF.R.U64 R4, R2, UR10, R3.reuse ;  /* 0x0000000a02047c19 */ /* 0x100fe40008001203 */
[----:B------:R-:W-:Y:S01]  /*6510*/  SHF.R.U32.HI R3, RZ, UR10, R3 ;  /* 0x0000000aff037c19 */ /* 0x000fe20008011603 */
[----:B------:R-:W-:Y:S01]  /*6520*/  ULDC UR10, c[0x0][0x608] ;  /* 0x00018200000a7ab9 */ /* 0x000fe20000000800 */
[----:B0-----:R-:W-:Y:S02]  /*6530*/  R2UR UR11, R8 ;  /* 0x00000000080b72ca */ /* 0x001fe400000e0000 */
[--C-:B------:R-:W-:Y:S02]  /*6540*/  SHF.R.U64 R14, R4, UR10, R3.reuse ;  /* 0x0000000a040e7c19 */ /* 0x100fe40008001203 */
[----:B------:R-:W-:Y:S01]  /*6550*/  SHF.R.U32.HI R3, RZ, UR10, R3 ;  /* 0x0000000aff037c19 */ /* 0x000fe20008011603 */
[----:B------:R-:W-:-:S03]  /*6560*/  UIADD3 UR10, -UR9, URZ, URZ ;  /* 0x0000003f090a7290 */ /* 0x000fc6000fffe13f */
[--C-:B------:R-:W-:Y:S01]  /*6570*/  SHF.R.U64 R17, R14, UR12, R3.reuse ;  /* 0x0000000c0e117c19 */ /* 0x100fe20008001203 */
[----:B------:R-:W-:Y:S01]  /*6580*/  ULDC UR9, c[0x0][0x144] ;  /* 0x0000510000097ab9 */ /* 0x000fe20000000800 */
[----:B------:R-:W-:-:S03]  /*6590*/  SHF.R.U32.HI R3, RZ, UR12, R3 ;  /* 0x0000000cff037c19 */ /* 0x000fc60008011603 */
[----:B------:R-:W-:Y:S01]  /*65a0*/  IMAD.MOV.U32 R2, RZ, RZ, R17 ;  /* 0x000000ffff027224 */ /* 0x000fe200078e0011 */
[----:B------:R-:W-:Y:S06]  /*65b0*/  @!P1 BRA `(.L_x_120) ;  /* 0x0000000000289947 */ /* 0x000fec0003800000 */
        /* <DEDUP_REMOVED lines=10> */
.L_x_120:
[----:B------:R-:W-:Y:S01]  /*6660*/  UIADD3 UR11, -UR11, URZ, URZ ;  /* 0x0000003f0b0b7290 */ /* 0x000fe2000fffe13f */
[----:B------:R-:W-:Y:S01]  /*6670*/  SHF.R.U64 R3, R2, UR22, R3 ;  /* 0x0000001602037c19 */ /* 0x000fe20008001203 */
[----:B------:R-:W-:Y:S01]  /*6680*/  UIMAD UR8, UR9, UR10, UR8 ;  /* 0x0000000a090872a4 */ /* 0x000fe2000f8e0208 */
[----:B------:R-:W-:Y:S02]  /*6690*/  LOP3.LUT R2, R14, UR18, RZ, 0xc0, !PT ;  /* 0x000000120e027c12 */ /* 0x000fe4000f8ec0ff */
[----:B------:R-:W-:Y:S01]  /*66a0*/  ULDC UR9, c[0x0][0x148] ;  /* 0x0000520000097ab9 */ /* 0x000fe20000000800 */
[----:B------:R-:W-:Y:S01]  /*66b0*/  IMAD.MOV R6, RZ, RZ, -R3 ;  /* 0x000000ffff067224 */ /* 0x000fe200078e0a03 */
[----:B------:R-:W-:Y:S01]  /*66c0*/  @UP2 UIMAD UR8, UR9, UR11, UR19 ;  /* 0x0000000b090822a4 */ /* 0x000fe2000f8e0213 */
[----:B------:R-:W-:Y:S01]  /*66d0*/  IMAD R2, R3, UR6, R2 ;  /* 0x0000000603027c24 */ /* 0x000fe2000f8e0202 */
[----:B------:R-:W-:Y:S01]  /*66e0*/  LOP3.LUT R4, R4, UR5, RZ, 0xc0, !PT ;  /* 0x0000000504047c12 */ /* 0x000fe2000f8ec0ff */
[----:B------:R-:W-:Y:S01]  /*66f0*/  ULDC UR9, c[0x0][0x638] ;  /* 0x00018e0000097ab9 */ /* 0x000fe20000000800 */
[----:B------:R-:W-:Y:S01]  /*6700*/  PLOP3.LUT P1, PT, PT, PT, UP2, 0x80, 0x0 ;  /* 0x000000000000781c */ /* 0x000fe20003f2f028 */
[----:B------:R-:W-:-:S02]  /*6710*/  IMAD R3, R6, UR9, R17 ;  /* 0x0000000906037c24 */ /* 0x000fc4000f8e0211 */
[----:B---3--:R-:W-:Y:S01]  /*6720*/  IMAD R2, R2, R19, UR8 ;  /* 0x0000000802027e24 */ /* 0x008fe2000f8e0213 */
[----:B------:R-:W-:Y:S01]  /*6730*/  ULDC UR8, c[0x0][0x600] ;  /* 0x0001800000087ab9 */ /* 0x000fe20000000800 */
[----:B------:R-:W-:Y:S02]  /*6740*/  IMAD.MOV.U32 R6, RZ, RZ, 0x1 ;  /* 0x00000001ff067424 */ /* 0x000fe400078e00ff */
[----:B------:R-:W-:Y:S02]  /*6750*/  IMAD R7, R3, UR8, R4 ;  /* 0x0000000803077c24 */ /* 0x000fe4000f8e0204 */
[----:B------:R-:W-:-:S03]  /*6760*/  IMAD.MOV.U32 R4, RZ, RZ, R13 ;  /* 0x000000ffff047224 */ /* 0x000fc600078e000d */
[----:B------:R-:W-:Y:S02]  /*6770*/  SEL R3, R7, R2, !P1 ;  /* 0x0000000207037207 */ /* 0x000fe40004800000 */
[----:B------:R-:W-:-:S07]  /*6780*/  SEL R2, R2, R7, !P1 ;  /* 0x0000000702027207 */ /* 0x000fce0004800000 */
.L_x_118:
[----:B------:R-:W-:Y:S05]  /*6790*/  BSYNC B1 ;  /* 0x0000000000017941 */ /* 0x000fea0003800000 */
.L_x_117:
[----:B------:R-:W-:-:S13]  /*67a0*/  LOP3.LUT P1, RZ, R6, 0xff, RZ, 0xc0, !PT ;  /* 0x000000ff06ff7812 */ /* 0x000fda000782c0ff */
[----:B------:R-:W-:Y:S05]  /*67b0*/  @P1 BRA `(.L_x_121) ;  /* 0xfffffff400301947 */ /* 0x000fea000383ffff */
[----:B------:R-:W-:Y:S05]  /*67c0*/  BSYNC B0 ;  /* 0x0000000000007941 */ /* 0x000fea0003800000 */
.L_x_109:
[----:B------:R-:W-:-:S03]  /*67d0*/  UMOV UR8, 0xffffffff ;  /* 0xffffffff00087882 */ /* 0x000fc60000000000 */
[----:B------:R-:W-:Y:S05]  /*67e0*/  BRA.DIV UR8, `(.L_x_122) ;  /* 0x0000000608487947 */ /* 0x000fea000b800000 */
[----:B------:R-:W-:-:S13]  /*67f0*/  ELECT P0, URZ, PT ;  /* 0x00000000003f782f */ /* 0x000fda0003800000 */
.L_x_138:
[----:B------:R-:W-:Y:S04]  /*6800*/  BSSY B0, `(.L_x_123) ;  /* 0x000002c000007945 */ /* 0x000fe80003800000 */
[----:B------:R-:W-:Y:S05]  /*6810*/  @!P0 BRA `(.L_x_124) ;  /* 0x0000000000a88947 */ /* 0x000fea0003800000 */
[----:B------:R-:W-:-:S04]  /*6820*/  ULOP3.LUT UR8, UR7, 0x2, URZ, 0xfc, !UPT ;  /* 0x0000000207087892 */ /* 0x000fc8000f8efc3f */
[----:B------:R-:W-:-:S06]  /*6830*/  UISETP.NE.AND UP0, UPT, UR8, 0x3, UPT ;  /* 0x000000030800788c */ /* 0x000fcc000bf05270 */
[----:B------:R-:W-:-:S13]  /*6840*/  PLOP3.LUT P0, PT, PT, PT, UP0, 0x80, 0x0 ;  /* 0x000000000000781c */ /* 0x000fda0003f0f008 */
[----:B------:R-:W-:Y:S05]  /*6850*/  @!P0 BRA `(.L_x_125) ;  /* 0x0000000000048947 */ /* 0x000fea0003800000 */
[----:B------:R-:W-:Y:S01]  /*6860*/  BPT.TRAP 0x1 ;  /* 0x000000040000795c */ /* 0x000fe20000300000 */
.L_x_125:
[----:B------:R-:W0:Y:S01]  /*6870*/  S2R R3, SR_CgaCtaId ;  /* 0x0000000000037919 */ /* 0x000e220000008800 */
[----:B------:R-:W-:Y:S02]  /*6880*/  MOV R0, 0x400 ;  /* 0x0000040000007802 */ /* 0x000fe40000000f00 */
[----:B------:R-:W-:Y:S02]  /*6890*/  SHF.L.U32 R2, R10, 0x1f, RZ ;  /* 0x0000001f0a027819 */ /* 0x000fe400000006ff */
[----:B0-----:R-:W-:-:S05]  /*68a0*/  LEA R0, R3, R0, 0x18 ;  /* 0x0000000003007211 */ /* 0x001fca00078ec0ff */
[----:B------:R-:W-:-:S04]  /*68b0*/  VIADD R0, R0, 0x20 ;  /* 0x0000002000007836 */ /* 0x000fc80000000000 */
[C---:B------:R-:W-:Y:S02]  /*68c0*/  IMAD R5, R11.reuse, 0x8, R0 ;  /* 0x000000080b057824 */ /* 0x040fe400078e0200 */
[----:B------:R-:W-:Y:S02]  /*68d0*/  VIADD R11, R11, 0x1 ;  /* 0x000000010b0b7836 */ /* 0x000fe40000000000 */
[----:B------:R-:W0:Y:S03]  /*68e0*/  SYNCS.PHASECHK.TRANS64.TRYWAIT P0, [R5+URZ], R2 ;  /* 0x00000002050075a7 */ /* 0x000e26000800017f */
[----:B------:R-:W-:-:S04]  /*68f0*/  ISETP.NE.AND P1, PT, R11, 0x4, PT ;  /* 0x000000040b00780c */ /* 0x000fc80003f25270 */
[----:B------:R-:W-:Y:S02]  /*6900*/  SEL R3, RZ, 0x1, P1 ;  /* 0x00000001ff037807 */ /* 0x000fe40000800000 */
[----:B------:R-:W-:Y:S02]  /*6910*/  SEL R11, R11, RZ, P1 ;  /* 0x000000ff0b0b7207 */ /* 0x000fe40000800000 */
[----:B------:R-:W-:-:S03]  /*6920*/  LOP3.LUT R10, R10, R3, RZ, 0x3c, !PT ;  /* 0x000000030a0a7212 */ /* 0x000fc600078e3cff */
[----:B------:R-:W-:Y:S01]  /*6930*/  IMAD R7, R11, 0x8, R0 ;  /* 0x000000080b077824 */ /* 0x000fe200078e0200 */
[----:B------:R-:W-:Y:S01]  /*6940*/  SHF.L.U32 R4, R10, 0x1f, RZ ;  /* 0x0000001f0a047819 */ /* 0x000fe200000006ff */
[----:B0-----:R-:W-:Y:S06]  /*6950*/  @!P0 BRA `(.L_x_126) ;  /* 0x0000000400108947 */ /* 0x001fec0003800000 */
.L_x_139:
[----:B------:R-:W1:Y:S01]  /*6960*/  SYNCS.PHASECHK.TRANS64.TRYWAIT P0, [R7+URZ], R4 ;  /* 0x00000004070075a7 */ /* 0x000e62000800017f */
[----:B0-----:R-:W-:-:S05]  /*6970*/  VIADD R2, R11, 0x1 ;  /* 0x000000010b027836 */ /* 0x001fca0000000000 */
[----:B------:R-:W-:-:S04]  /*6980*/  ISETP.NE.AND P1, PT, R2, 0x4, PT ;  /* 0x000000040200780c */ /* 0x000fc80003f25270 */
[----:B------:R-:W-:Y:S02]  /*6990*/  SEL R3, RZ, 0x1, P1 ;  /* 0x00000001ff037807 */ /* 0x000fe40000800000 */
[----:B------:R-:W-:Y:S02]  /*69a0*/  SEL R9, R2, RZ, P1 ;  /* 0x000000ff02097207 */ /* 0x000fe40000800000 */
[----:B------:R-:W-:-:S03]  /*69b0*/  LOP3.LUT R11, R10, R3, RZ, 0x3c, !PT ;  /* 0x000000030a0b7212 */ /* 0x000fc600078e3cff */
[----:B------:R-:W-:Y:S01]  /*69c0*/  IMAD R6, R9, 0x8, R0 ;  /* 0x0000000809067824 */ /* 0x000fe200078e0200 */
[----:B------:R-:W-:Y:S01]  /*69d0*/  SHF.L.U32 R5, R11, 0x1f, RZ ;  /* 0x0000001f0b057819 */ /* 0x000fe200000006ff */
[----:B-1----:R-:W-:Y:S06]  /*69e0*/  @!P0 BRA `(.L_x_127) ;  /* 0x0000000400008947 */ /* 0x002fec0003800000 */
.L_x_140:
[----:B------:R-:W1:Y:S01]  /*69f0*/  SYNCS.PHASECHK.TRANS64.TRYWAIT P0, [R6+URZ], R5 ;  /* 0x00000005060075a7 */ /* 0x000e62000800017f */
[----:B------:R-:W-:-:S05]  /*6a00*/  VIADD R2, R9, 0x1 ;  /* 0x0000000109027836 */ /* 0x000fca0000000000 */
[----:B------:R-:W-:-:S04]  /*6a10*/  ISETP.NE.AND P1, PT, R2, 0x4, PT ;  /* 0x000000040200780c */ /* 0x000fc80003f25270 */
[----:B0-----:R-:W-:Y:S02]  /*6a20*/  SEL R4, RZ, 0x1, P1 ;  /* 0x00000001ff047807 */ /* 0x001fe40000800000 */
[----:B------:R-:W-:Y:S02]  /*6a30*/  SEL R3, R2, RZ, P1 ;  /* 0x000000ff02037207 */ /* 0x000fe40000800000 */
[----:B------:R-:W-:Y:S01]  /*6a40*/  LOP3.LUT R4, R11, R4, RZ, 0x3c, !PT ;  /* 0x000000040b047212 */ /* 0x000fe200078e3cff */
[----:B-1----:R-:W-:Y:S06]  /*6a50*/  @!P0 BRA `(.L_x_128) ;  /* 0x0000000000f88947 */ /* 0x002fec0003800000 */
.L_x_141:
[----:B------:R-:W-:Y:S01]  /*6a60*/  IMAD R3, R3, 0x8, R0 ;  /* 0x0000000803037824 */ /* 0x000fe200078e0200 */
[----:B------:R-:W-:-:S07]  /*6a70*/  SHF.L.U32 R0, R4, 0x1f, RZ ;  /* 0x0000001f04007819 */ /* 0x000fce00000006ff */
.L_x_129:
[----:B-1----:R1:W2:Y:S02]  /*6a80*/  SYNCS.PHASECHK.TRANS64.TRYWAIT P0, [R3+URZ], R0 ;  /* 0x00000000030075a7 */ /* 0x0022a4000800017f */
[----:B--2---:R-:W-:Y:S05]  /*6a90*/  @!P0 NANOSLEEP.SYNCS 0x989680 ;  /* 0x009896800000895d */ /* 0x004fea0003900000 */
[----:B------:R-:W2:Y:S02]  /*6aa0*/  @!P0 SYNCS.PHASECHK.TRANS64 P0, [R3+URZ], R0 ;  /* 0x00000000030085a7 */ /* 0x000ea4000800007f */
[----:B--2---:R-:W-:Y:S05]  /*6ab0*/  @!P0 BRA `(.L_x_129) ;  /* 0xfffffffc00f08947 */ /* 0x004fea000383ffff */
.L_x_124:
[----:B------:R-:W-:Y:S05]  /*6ac0*/  BSYNC B0 ;  /* 0x0000000000007941 */ /* 0x000fea0003800000 */
.L_x_123:
[----:B------:R-:W-:Y:S05]  /*6ad0*/  EXIT ;  /* 0x000000000000794d */ /* 0x000fea0003800000 */
.L_x_18:
[----:B0-----:R0:W1:Y:S02]  /*6ae0*/  SYNCS.PHASECHK.TRANS64.TRYWAIT P0, [R17+URZ+-0x8], R12 ;  /* 0xfffff80c110075a7 */ /* 0x001064000800017f */
[----:B-1----:R-:W-:Y:S05]  /*6af0*/  @!P0 NANOSLEEP.SYNCS 0x989680 ;  /* 0x009896800000895d */ /* 0x002fea0003900000 */
[----:B------:R-:W1:Y:S02]  /*6b00*/  @!P0 SYNCS.PHASECHK.TRANS64 P0, [R17+URZ+-0x8], R12 ;  /* 0xfffff80c110085a7 */ /* 0x000e64000800007f */
[----:B-1----:R-:W-:Y:S05]  /*6b10*/  @!P0 BRA `(.L_x_18) ;  /* 0xfffffffc00f08947 */ /* 0x002fea000383ffff */
[----:B------:R-:W-:Y:S05]  /*6b20*/  BRA `(.L_x_130) ;  /* 0xffffffac00347947 */ /* 0x000fea000383ffff */
.L_x_23:
[----:B-1----:R-:W-:-:S04]  /*6b30*/  IMAD.U32 R13, RZ, RZ, UR4 ;  /* 0x00000004ff0d7e24 */ /* 0x002fc8000f8e00ff */
[----:B------:R1:W4:Y:S03]  /*6b40*/  SYNCS.PHASECHK.TRANS64.TRYWAIT P0, [R13+URZ], R12 ;  /* 0x0000000c0d0075a7 */ /* 0x000326000800017f */
[----:B----4-:R-:W-:Y:S05]  /*6b50*/  @!P0 NANOSLEEP.SYNCS 0x989680 ;  /* 0x009896800000895d */ /* 0x010fea0003900000 */
[----:B------:R-:W4:Y:S02]  /*6b60*/  @!P0 SYNCS.PHASECHK.TRANS64 P0, [R13+URZ], R12 ;  /* 0x0000000c0d0085a7 */ /* 0x000f24000800007f */
[----:B----4-:R-:W-:Y:S05]  /*6b70*/  @!P0 BRA `(.L_x_23) ;  /* 0xfffffffc00ec8947 */ /* 0x010fea000383ffff */
[----:B------:R-:W-:Y:S05]  /*6b80*/  BRA `(.L_x_22) ;  /* 0xffffffac00e07947 */ /* 0x000fea000383ffff */
.L_x_29:
[----:B-1----:R-:W-:-:S04]  /*6b90*/  IMAD.U32 R15, RZ, RZ, UR8 ;  /* 0x00000008ff0f7e24 */ /* 0x002fc8000f8e00ff */
[----:B------:R1:W4:Y:S03]  /*6ba0*/  SYNCS.PHASECHK.TRANS64.TRYWAIT P0, [R15+URZ], R14 ;  /* 0x0000000e0f0075a7 */ /* 0x000326000800017f */
[----:B----4-:R-:W-:Y:S05]  /*6bb0*/  @!P0 NANOSLEEP.SYNCS 0x989680 ;  /* 0x009896800000895d */ /* 0x010fea0003900000 */
[----:B------:R-:W4:Y:S02]  /*6bc0*/  @!P0 SYNCS.PHASECHK.TRANS64 P0, [R15+URZ], R14 ;  /* 0x0000000e0f0085a7 */ /* 0x000f24000800007f */
[----:B----4-:R-:W-:Y:S05]  /*6bd0*/  @!P0 BRA `(.L_x_29) ;  /* 0xfffffffc00ec8947 */ /* 0x010fea000383ffff */
[----:B------:R-:W-:Y:S05]  /*6be0*/  BRA `(.L_x_28) ;  /* 0xffffffb400687947 */ /* 0x000fea000383ffff */
.L_x_37:
[----:B----4-:R4:W0:Y:S02]  /*6bf0*/  SYNCS.PHASECHK.TRANS64.TRYWAIT P0, [R17+URZ+0x8], R12 ;  /* 0x0000080c110075a7 */ /* 0x010824000800017f */
[----:B0-----:R-:W-:Y:S05]  /*6c00*/  @!P0 NANOSLEEP.SYNCS 0x989680 ;  /* 0x009896800000895d */ /* 0x001fea0003900000 */
[----:B------:R-:W0:Y:S02]  /*6c10*/  @!P0 SYNCS.PHASECHK.TRANS64 P0, [R17+URZ+0x8], R12 ;  /* 0x0000080c110085a7 */ /* 0x000e24000800007f */
[----:B0-----:R-:W-:Y:S05]  /*6c20*/  @!P0 BRA `(.L_x_37) ;  /* 0xfffffffc00f08947 */ /* 0x001fea000383ffff */
[----:B------:R-:W-:Y:S05]  /*6c30*/  BRA `(.L_x_131) ;  /* 0xffffffbc00bc7947 */ /* 0x000fea000383ffff */
.L_x_110:
[----:B------:R-:W-:Y:S01]  /*6c40*/  BSSY B1, `(.L_x_132) ;  /* 0x0000006000017945 */ /* 0x000fe20003800000 */
[----:B------:R-:W-:-:S07]  /*6c50*/  IMAD.MOV.U32 R6, RZ, RZ, -0x1 ;  /* 0xffffffffff067424 */ /* 0x000fce00078e00ff */
[----:B------:R-:W-:Y:S05]  /*6c60*/  WARPSYNC.COLLECTIVE R6, `(.L_x_133) ;  /* 0x00000000060c7348 */ /* 0x000fea0003c00000 */
[----:B------:R-:W-:Y:S02]  /*6c70*/  ELECT P1, UR62, PT ;  /* 0x00000000003e782f */ /* 0x000fe40003820000 */
[----:B------:R-:W-:Y:S01]  /*6c80*/  MOV R6, UR62 ;  /* 0x0000003e00067c02 */ /* 0x000fe20008000f00 */
[----:B------:R-:W-:Y:S10]  /*6c90*/  ENDCOLLECTIVE ;  /* 0x000000000000791b */ /* 0x000ff40003800000 */
.L_x_133:
[----:B------:R-:W-:Y:S05]  /*6ca0*/  BSYNC B1 ;  /* 0x0000000000017941 */ /* 0x000fea0003800000 */
.L_x_132:
[----:B------:R-:W-:Y:S05]  /*6cb0*/  BRA `(.L_x_134) ;  /* 0xffffffec00fc7947 */ /* 0x000fea000383ffff */
.L_x_113:
[----:B-1----:R1:W2:Y:S02]  /*6cc0*/  SYNCS.PHASECHK.TRANS64.TRYWAIT P1, [R13+URZ+0x20], R6 ;  /* 0x000020060d0075a7 */ /* 0x0022a4000802017f */
[----:B--2---:R-:W-:Y:S05]  /*6cd0*/  @!P1 NANOSLEEP.SYNCS 0x989680 ;  /* 0x009896800000995d */ /* 0x004fea0003900000 */
[----:B------:R-:W2:Y:S02]  /*6ce0*/  @!P1 SYNCS.PHASECHK.TRANS64 P1, [R13+URZ+0x20], R6 ;  /* 0x000020060d0095a7 */ /* 0x000ea4000802007f */
[----:B--2---:R-:W-:Y:S05]  /*6cf0*/  @!P1 BRA `(.L_x_113) ;  /* 0xfffffffc00f09947 */ /* 0x004fea000383ffff */
[----:B------:R-:W-:Y:S05]  /*6d00*/  BRA `(.L_x_135) ;  /* 0xfffffff000307947 */ /* 0x000fea000383ffff */
.L_x_122:
[----:B------:R-:W-:Y:S01]  /*6d10*/  BSSY B0, `(.L_x_136) ;  /* 0x0000006000007945 */ /* 0x000fe20003800000 */
[----:B------:R-:W-:-:S07]  /*6d20*/  IMAD.MOV.U32 R6, RZ, RZ, -0x1 ;  /* 0xffffffffff067424 */ /* 0x000fce00078e00ff */
[----:B------:R-:W-:Y:S05]  /*6d30*/  WARPSYNC.COLLECTIVE R6, `(.L_x_137) ;  /* 0x00000000060c7348 */ /* 0x000fea0003c00000 */
[----:B------:R-:W-:Y:S02]  /*6d40*/  ELECT P1, UR62, PT ;  /* 0x00000000003e782f */ /* 0x000fe40003820000 */
[----:B------:R-:W-:Y:S01]  /*6d50*/  MOV R6, UR62 ;  /* 0x0000003e00067c02 */ /* 0x000fe20008000f00 */
[----:B------:R-:W-:Y:S10]  /*6d60*/  ENDCOLLECTIVE ;  /* 0x000000000000791b */ /* 0x000ff40003800000 */
.L_x_137:
[----:B------:R-:W-:Y:S05]  /*6d70*/  BSYNC B0 ;  /* 0x0000000000007941 */ /* 0x000fea0003800000 */
.L_x_136:
[----:B------:R-:W-:Y:S01]  /*6d80*/  PLOP3.LUT P0, PT, P1, PT, PT, 0x80, 0x0 ;  /* 0x000000000000781c */ /* 0x000fe20000f0f070 */
[----:B------:R-:W-:-:S12]  /*6d90*/  BRA `(.L_x_138) ;  /* 0xfffffff800987947 */ /* 0x000fd8000383ffff */
.L_x_126:
[----:B0-----:R0:W1:Y:S02]  /*6da0*/  SYNCS.PHASECHK.TRANS64.TRYWAIT P0, [R5+URZ], R2 ;  /* 0x00000002050075a7 */ /* 0x001064000800017f */
[----:B-1----:R-:W-:Y:S05]  /*6db0*/  @!P0 NANOSLEEP.SYNCS 0x989680 ;  /* 0x009896800000895d */ /* 0x002fea0003900000 */
[----:B------:R-:W1:Y:S02]  /*6dc0*/  @!P0 SYNCS.PHASECHK.TRANS64 P0, [R5+URZ], R2 ;  /* 0x00000002050085a7 */ /* 0x000e64000800007f */
[----:B-1----:R-:W-:Y:S05]  /*6dd0*/  @!P0 BRA `(.L_x_126) ;  /* 0xfffffffc00f08947 */ /* 0x002fea000383ffff */
[----:B------:R-:W-:Y:S05]  /*6de0*/  BRA `(.L_x_139) ;  /* 0xfffffff800dc7947 */ /* 0x000fea000383ffff */
.L_x_127:
[----:B0-----:R0:W1:Y:S02]  /*6df0*/  SYNCS.PHASECHK.TRANS64.TRYWAIT P0, [R7+URZ], R4 ;  /* 0x00000004070075a7 */ /* 0x001064000800017f */
[----:B-1----:R-:W-:Y:S05]  /*6e00*/  @!P0 NANOSLEEP.SYNCS 0x989680 ;  /* 0x009896800000895d */ /* 0x002fea0003900000 */
[----:B------:R-:W1:Y:S02]  /*6e10*/  @!P0 SYNCS.PHASECHK.TRANS64 P0, [R7+URZ], R4 ;  /* 0x00000004070085a7 */ /* 0x000e64000800007f */
[----:B-1----:R-:W-:Y:S05]  /*6e20*/  @!P0 BRA `(.L_x_127) ;  /* 0xfffffffc00f08947 */ /* 0x002fea000383ffff */
[----:B------:R-:W-:Y:S05]  /*6e30*/  BRA `(.L_x_140) ;  /* 0xfffffff800ec7947 */ /* 0x000fea000383ffff */
.L_x_128:
[----:B0-----:R0:W1:Y:S02]  /*6e40*/  SYNCS.PHASECHK.TRANS64.TRYWAIT P0, [R6+URZ], R5 ;  /* 0x00000005060075a7 */ /* 0x001064000800017f */
[----:B-1----:R-:W-:Y:S05]  /*6e50*/  @!P0 NANOSLEEP.SYNCS 0x989680 ;  /* 0x009896800000895d */ /* 0x002fea0003900000 */
[----:B------:R-:W1:Y:S02]  /*6e60*/  @!P0 SYNCS.PHASECHK.TRANS64 P0, [R6+URZ], R5 ;  /* 0x00000005060085a7 */ /* 0x000e64000800007f */
[----:B-1----:R-:W-:Y:S05]  /*6e70*/  @!P0 BRA `(.L_x_128) ;  /* 0xfffffffc00f08947 */ /* 0x002fea000383ffff */
[----:B------:R-:W-:Y:S05]  /*6e80*/  BRA `(.L_x_141) ;  /* 0xfffffff800f47947 */ /* 0x000fea000383ffff */
.L_x_142:
[----:B------:R-:W-:-:S00]  /*6e90*/  BRA `(.L_x_142) ;  /* 0xfffffffc00fc7947 */ /* 0x000fc0000383ffff */
[----:B------:R-:W-:-:S00]  /*6ea0*/  NOP ;  /* 0x0000000000007918 */ /* 0x000fc00000000000 */
        /* <DEDUP_REMOVED lines=13> */
.L_x_143:


//--------------------- .nv.shared._ZN7cutlass13device_kernelINS_4gemm6kernel13GemmUniversalIN4cute5tupleIJiiiiEEENS1_10collective13CollectiveMmaINS1_37MainloopSm90TmaGmmaWarpSpecializedFP8ILi4ENS5_IJNS4_1CILi2EEENSA_ILi1EEESC_EEENS1_32KernelTmaWarpSpecializedPingpongEEENS5_IJNSA_ILi64EEESG_NSA_ILi128EEEEEENS_12float_e4m3_tENS5_IJlSC_lEEESJ_SK_NS4_8TiledMMAINS4_8MMA_AtomIJNS4_4SM904GMMA30MMA_64x64x32_F32E4M3E4M3_SS_TNILNSO_7ScaleInE1ELSQ_1EEEEEENS4_6LayoutINS5_IJSC_SC_SC_EEENS5_IJNSA_ILi0EEESV_SV_EEEEENS5_IJNS4_10UnderscoreESY_SY_EEEEENS4_13SM90_TMA_LOADENS4_14ComposedLayoutINS4_7SwizzleILi3ELi4ELi3EEENS4_18smem_ptr_flag_bitsILi8EEENST_INS5_IJNSA_ILi8EEESH_EEENS5_IJSH_SC_EEEEEEEvNS4_8identityENS4_23SM90_TMA_LOAD_MULTICASTES1B_vS1C_EENS_8epilogue10collective6detail29Sm90TmaWarpSpecializedAdapterINS1G_15DefaultEpilogueISJ_SK_SK_NS1F_6thread17LinearCombinationISJ_Li1EffLNS1K_9ScaleType4KindE0ELNS_15FloatRoundStyleE2ESJ_EENS1_15EpilogueDefaultEEEEEvvEEEEvNT_6ParamsE --------------------------
	.section	.nv.shared._ZN7cutlass13device_kernelINS_4gemm6kernel13GemmUniversalIN4cute5tupleIJiiiiEEENS1_10collective13CollectiveMmaINS1_37MainloopSm90TmaGmmaWarpSpecializedFP8ILi4ENS5_IJNS4_1CILi2EEENSA_ILi1EEESC_EEENS1_32KernelTmaWarpSpecializedPingpongEEENS5_IJNSA_ILi64EEESG_NSA_ILi128EEEEEENS_12float_e4m3_tENS5_IJlSC_lEEESJ_SK_NS4_8TiledMMAINS4_8MMA_AtomIJNS4_4SM904GMMA30MMA_64x64x32_F32E4M3E4M3_SS_TNILNSO_7ScaleInE1ELSQ_1EEEEEENS4_6LayoutINS5_IJSC_SC_SC_EEENS5_IJNSA_ILi0EEESV_SV_EEEEENS5_IJNS4_10UnderscoreESY_SY_EEEEENS4_13SM90_TMA_LOADENS4_14ComposedLayoutINS4_7SwizzleILi3ELi4ELi3EEENS4_18smem_ptr_flag_bitsILi8EEENST_INS5_IJNSA_ILi8EEESH_EEENS5_IJSH_SC_EEEEEEEvNS4_8identityENS4_23SM90_TMA_LOAD_MULTICASTES1B_vS1C_EENS_8epilogue10collective6detail29Sm90TmaWarpSpecializedAdapterINS1G_15DefaultEpilogueISJ_SK_SK_NS1F_6thread17LinearCombinationISJ_Li1EffLNS1K_9ScaleType4KindE0ELNS_15FloatRoundStyleE2ESJ_EENS1_15EpilogueDefaultEEEEEvvEEEEvNT_6ParamsE,"aw",@nobits
	.sectionflags	@""
	.align	16
	.zero		1024


//--------------------- .nv.shared.reserved.0     --------------------------
	.section	.nv.shared.reserved.0,"aw",@nobits
	.weak		__nv_reservedSMEM_offset_0_alias
	.size		__nv_reservedSMEM_offset_0_alias, 0, 0
	.other		__nv_reservedSMEM_offset_0_alias,@"STO_CUDA_RESERVED_SHARED STV_DEFAULT"
__nv_reservedSMEM_offset_0_alias:
	.zero		0


//--------------------- .nv.global                --------------------------
	.section	.nv.global,"aw",@nobits
.nv.global:
	.type		_ZN39_INTERNAL_19b3a433_4_k_cu_45e1f375_38094cute1_E,@object
	.size		_ZN39_INTERNAL_19b3a433_4_k_cu_45e1f375_38094cute1_E,(_ZN39_INTERNAL_19b3a433_4_k_cu_45e1f375_38094cuda3std3__45__cpo6cbeginE - _ZN39_INTERNAL_19b3a433_4_k_cu_45e1f375_38094cute1_E)
_ZN39_INTERNAL_19b3a433_4_k_cu_45e1f375_38094cute1_E:
	.zero		1
	.type		_ZN39_INTERNAL_19b3a433_4_k_cu_45e1f375_38094cuda3std3__45__cpo6cbeginE,@object
	.size		_ZN39_INTERNAL_19b3a433_4_k_cu_45e1f375_38094cuda3std3__45__cpo6cbeginE,(_ZN39_INTERNAL_19b3a433_4_k_cu_45e1f375_38094cuda3std3__48in_placeE - _ZN39_INTERNAL_19b3a433_4_k_cu_45e1f375_38094cuda3std3__45__cpo6cbeginE)
_ZN39_INTERNAL_19b3a433_4_k_cu_45e1f375_38094cuda3std3__45__cpo6cbeginE:
	.zero		1
	.type		_ZN39_INTERNAL_19b3a433_4_k_cu_45e1f375_38094cuda3std3__48in_placeE,@object
	.size		_ZN39_INTERNAL_19b3a433_4_k_cu_45e1f375_38094cuda3std3__48in_placeE,(_ZN39_INTERNAL_19b3a433_4_k_cu_45e1f375_38094cuda3std6ranges3__45__cpo9iter_moveE - _ZN39_INTERNAL_19b3a433_4_k_cu_45e1f375_38094cuda3std3__48in_placeE)
_ZN39_INTERNAL_19b3a433_4_k_cu_45e1f375_38094cuda3std3__48in_placeE:
	.zero		1
	.type		_ZN39_INTERNAL_19b3a433_4_k_cu_45e1f375_38094cuda3std6ranges3__45__cpo9iter_moveE,@object
	.size		_ZN39_INTERNAL_19b3a433_4_k_cu_45e1f375_38094cuda3std6ranges3__45__cpo9iter_moveE,(_ZN39_INTERNAL_19b3a433_4_k_cu_45e1f375_38094cuda3std3__45__cpo5beginE - _ZN39_INTERNAL_19b3a433_4_k_cu_45e1f375_38094cuda3std6ranges3__45__cpo9iter_moveE)
_ZN39_INTERNAL_19b3a433_4_k_cu_45e1f375_38094cuda3std6ranges3__45__cpo9iter_moveE:
	.zero		1
	.type		_ZN39_INTERNAL_19b3a433_4_k_cu_45e1f375_38094cuda3std3__45__cpo5beginE,@object
	.size		_ZN39_INTERNAL_19b3a433_4_k_cu_45e1f375_38094cuda3std3__45__cpo5beginE,(_ZN39_INTERNAL_19b3a433_4_k_cu_45e1f375_38094cuda3std3__441_GLOBAL__N__19b3a433_4_k_cu_45e1f375_38096ignoreE - _ZN39_INTERNAL_19b3a433_4_k_cu_45e1f375_38094cuda3std3__45__cpo5beginE)
_ZN39_INTERNAL_19b3a433_4_k_cu_45e1f375_38094cuda3std3__45__cpo5beginE:
	.zero		1
	.type		_ZN39_INTERNAL_19b3a433_4_k_cu_45e1f375_38094cuda3std3__441_GLOBAL__N__19b3a433_4_k_cu_45e1f375_38096ignoreE,@object
	.size		_ZN39_INTERNAL_19b3a433_4_k_cu_45e1f375_38094cuda3std3__441_GLOBAL__N__19b3a433_4_k_cu_45e1f375_38096ignoreE,(_ZN39_INTERNAL_19b3a433_4_k_cu_45e1f375_38094cute7productE - _ZN39_INTERNAL_19b3a433_4_k_cu_45e1f375_38094cuda3std3__441_GLOBAL__N__19b3a433_4_k_cu_45e1f375_38096ignoreE)
_ZN39_INTERNAL_19b3a433_4_k_cu_45e1f375_38094cuda3std3__441_GLOBAL__N__19b3a433_4_k_cu_45e1f375_38096ignoreE:
	.zero		1
	.type		_ZN39_INTERNAL_19b3a433_4_k_cu_45e1f375_38094cute7productE,@object
	.size		_ZN39_INTERNAL_19b3a433_4_k_cu_45e1f375_38094cute7productE,(_ZN39_INTERNAL_19b3a433_4_k_cu_45e1f375_38094cuda3std3__45__cpo3endE - _ZN39_INTERNAL_19b3a433_4_k_cu_45e1f375_38094cute7productE)
_ZN39_INTERNAL_19b3a433_4_k_cu_45e1f375_38094cute7productE:
	.zero		1
	.type		_ZN39_INTERNAL_19b3a433_4_k_cu_45e1f375_38094cuda3std3__45__cpo3endE,@object
	.size		_ZN39_INTERNAL_19b3a433_4_k_cu_45e1f375_38094cuda3std3__45__cpo3endE,(_ZN39_INTERNAL_19b3a433_4_k_cu_45e1f375_38094cuda3std3__419piecewise_constructE - _ZN39_INTERNAL_19b3a433_4_k_cu_45e1f375_38094cuda3std3__45__cpo3endE)
_ZN39_INTERNAL_19b3a433_4_k_cu_45e1f375_38094cuda3std3__45__cpo3endE:
	.zero		1
	.type		_ZN39_INTERNAL_19b3a433_4_k_cu_45e1f375_38094cuda3std3__419piecewise_constructE,@object
	.size		_ZN39_INTERNAL_19b3a433_4_k_cu_45e1f375_38094cuda3std3__419piecewise_constructE,(_ZN39_INTERNAL_19b3a433_4_k_cu_45e1f375_38094cuda3std3__45__cpo4cendE - _ZN39_INTERNAL_19b3a433_4_k_cu_45e1f375_38094cuda3std3__419piecewise_constructE)
_ZN39_INTERNAL_19b3a433_4_k_cu_45e1f375_38094cuda3std3__419piecewise_constructE:
	.zero		1
	.type		_ZN39_INTERNAL_19b3a433_4_k_cu_45e1f375_38094cuda3std3__45__cpo4cendE,@object
	.size		_ZN39_INTERNAL_19b3a433_4_k_cu_45e1f375_38094cuda3std3__45__cpo4cendE,(_ZN39_INTERNAL_19b3a433_4_k_cu_45e1f375_38094cuda3std6ranges3__45__cpo4swapE - _ZN39_INTERNAL_19b3a433_4_k_cu_45e1f375_38094cuda3std3__45__cpo4cendE)
_ZN39_INTERNAL_19b3a433_4_k_cu_45e1f375_38094cuda3std3__45__cpo4cendE:
	.zero		1
	.type		_ZN39_INTERNAL_19b3a433_4_k_cu_45e1f375_38094cuda3std6ranges3__45__cpo4swapE,@object
	.size		_ZN39_INTERNAL_19b3a433_4_k_cu_45e1f375_38094cuda3std6ranges3__45__cpo4swapE,(.L_7 - _ZN39_INTERNAL_19b3a433_4_k_cu_45e1f375_38094cuda3std6ranges3__45__cpo4swapE)
_ZN39_INTERNAL_19b3a433_4_k_cu_45e1f375_38094cuda3std6ranges3__45__cpo4swapE:
	.zero		1
.L_7:


//--------------------- .nv.constant0._ZN7cutlass13device_kernelINS_4gemm6kernel13GemmUniversalIN4cute5tupleIJiiiiEEENS1_10collective13CollectiveMmaINS1_37MainloopSm90TmaGmmaWarpSpecializedFP8ILi4ENS5_IJNS4_1CILi2EEENSA_ILi1EEESC_EEENS1_32KernelTmaWarpSpecializedPingpongEEENS5_IJNSA_ILi64EEESG_NSA_ILi128EEEEEENS_12float_e4m3_tENS5_IJlSC_lEEESJ_SK_NS4_8TiledMMAINS4_8MMA_AtomIJNS4_4SM904GMMA30MMA_64x64x32_F32E4M3E4M3_SS_TNILNSO_7ScaleInE1ELSQ_1EEEEEENS4_6LayoutINS5_IJSC_SC_SC_EEENS5_IJNSA_ILi0EEESV_SV_EEEEENS5_IJNS4_10UnderscoreESY_SY_EEEEENS4_13SM90_TMA_LOADENS4_14ComposedLayoutINS4_7SwizzleILi3ELi4ELi3EEENS4_18smem_ptr_flag_bitsILi8EEENST_INS5_IJNSA_ILi8EEESH_EEENS5_IJSH_SC_EEEEEEEvNS4_8identityENS4_23SM90_TMA_LOAD_MULTICASTES1B_vS1C_EENS_8epilogue10collective6detail29Sm90TmaWarpSpecializedAdapterINS1G_15DefaultEpilogueISJ_SK_SK_NS1F_6thread17LinearCombinationISJ_Li1EffLNS1K_9ScaleType4KindE0ELNS_15FloatRoundStyleE2ESJ_EENS1_15EpilogueDefaultEEEEEvvEEEEvNT_6ParamsE --------------------------
	.section	.nv.constant0._ZN7cutlass13device_kernelINS_4gemm6kernel13GemmUniversalIN4cute5tupleIJiiiiEEENS1_10collective13CollectiveMmaINS1_37MainloopSm90TmaGmmaWarpSpecializedFP8ILi4ENS5_IJNS4_1CILi2EEENSA_ILi1EEESC_EEENS1_32KernelTmaWarpSpecializedPingpongEEENS5_IJNSA_ILi64EEESG_NSA_ILi128EEEEEENS_12float_e4m3_tENS5_IJlSC_lEEESJ_SK_NS4_8TiledMMAINS4_8MMA_AtomIJNS4_4SM904GMMA30MMA_64x64x32_F32E4M3E4M3_SS_TNILNSO_7ScaleInE1ELSQ_1EEEEEENS4_6LayoutINS5_IJSC_SC_SC_EEENS5_IJNSA_ILi0EEESV_SV_EEEEENS5_IJNS4_10UnderscoreESY_SY_EEEEENS4_13SM90_TMA_LOADENS4_14ComposedLayoutINS4_7SwizzleILi3ELi4ELi3EEENS4_18smem_ptr_flag_bitsILi8EEENST_INS5_IJNSA_ILi8EEESH_EEENS5_IJSH_SC_EEEEEEEvNS4_8identityENS4_23SM90_TMA_LOAD_MULTICASTES1B_vS1C_EENS_8epilogue10collective6detail29Sm90TmaWarpSpecializedAdapterINS1G_15DefaultEpilogueISJ_SK_SK_NS1F_6thread17LinearCombinationISJ_Li1EffLNS1K_9ScaleType4KindE0ELNS_15FloatRoundStyleE2ESJ_EENS1_15EpilogueDefaultEEEEEvvEEEEvNT_6ParamsE,"a",@progbits
	.sectionflags	@""
	.align	4
.nv.constant0._ZN7cutlass13device_kernelINS_4gemm6kernel13GemmUniversalIN4cute5tupleIJiiiiEEENS1_10collective13CollectiveMmaINS1_37MainloopSm90TmaGmmaWarpSpecializedFP8ILi4ENS5_IJNS4_1CILi2EEENSA_ILi1EEESC_EEENS1_32KernelTmaWarpSpecializedPingpongEEENS5_IJNSA_ILi64EEESG_NSA_ILi128EEEEEENS_12float_e4m3_tENS5_IJlSC_lEEESJ_SK_NS4_8TiledMMAINS4_8MMA_AtomIJNS4_4SM904GMMA30MMA_64x64x32_F32E4M3E4M3_SS_TNILNSO_7ScaleInE1ELSQ_1EEEEEENS4_6LayoutINS5_IJSC_SC_SC_EEENS5_IJNSA_ILi0EEESV_SV_EEEEENS5_IJNS4_10UnderscoreESY_SY_EEEEENS4_13SM90_TMA_LOADENS4_14ComposedLayoutINS4_7SwizzleILi3ELi4ELi3EEENS4_18smem_ptr_flag_bitsILi8EEENST_INS5_IJNSA_ILi8EEESH_EEENS5_IJSH_SC_EEEEEEEvNS4_8identityENS4_23SM90_TMA_LOAD_MULTICASTES1B_vS1C_EENS_8epilogue10collective6detail29Sm90TmaWarpSpecializedAdapterINS1G_15DefaultEpilogueISJ_SK_SK_NS1F_6thread17LinearCombinationISJ_Li1EffLNS1K_9ScaleType4KindE0ELNS_15FloatRoundStyleE2ESJ_EENS1_15EpilogueDefaultEEEEEvvEEEEvNT_6ParamsE:
	.zero		1664


//--------------------- SYMBOLS --------------------------

	.type		.nv.reservedSmem.offset0,@object
	.size		.nv.reservedSmem.offset0,0x4
